//
// Generated by NVIDIA NVVM Compiler
//
// Compiler Build ID: CL-36424714
// Cuda compilation tools, release 13.0, V13.0.88
// Based on NVVM 20.0.0
//

.version 9.0
.target sm_100
.address_size 64

	// .globl	_Z11spmv_scalarPKiS0_PKfS2_Pfi
// _ZZ16spmv_vector_smemPKiS0_PKfS2_PfiE5sdata has been demoted

.visible .entry _Z11spmv_scalarPKiS0_PKfS2_Pfi(
	.param .u64 .ptr .align 1 _Z11spmv_scalarPKiS0_PKfS2_Pfi_param_0,
	.param .u64 .ptr .align 1 _Z11spmv_scalarPKiS0_PKfS2_Pfi_param_1,
	.param .u64 .ptr .align 1 _Z11spmv_scalarPKiS0_PKfS2_Pfi_param_2,
	.param .u64 .ptr .align 1 _Z11spmv_scalarPKiS0_PKfS2_Pfi_param_3,
	.param .u64 .ptr .align 1 _Z11spmv_scalarPKiS0_PKfS2_Pfi_param_4,
	.param .u32 _Z11spmv_scalarPKiS0_PKfS2_Pfi_param_5
)
{
	.reg .pred 	%p<11>;
	.reg .b32 	%r<65>;
	.reg .b32 	%f<112>;
	.reg .b64 	%rd<87>;

	ld.param.u64 	%rd6, [_Z11spmv_scalarPKiS0_PKfS2_Pfi_param_0];
	ld.param.u64 	%rd8, [_Z11spmv_scalarPKiS0_PKfS2_Pfi_param_1];
	ld.param.u64 	%rd9, [_Z11spmv_scalarPKiS0_PKfS2_Pfi_param_2];
	ld.param.u64 	%rd10, [_Z11spmv_scalarPKiS0_PKfS2_Pfi_param_3];
	ld.param.u64 	%rd7, [_Z11spmv_scalarPKiS0_PKfS2_Pfi_param_4];
	ld.param.u32 	%r23, [_Z11spmv_scalarPKiS0_PKfS2_Pfi_param_5];
	cvta.to.global.u64 	%rd1, %rd10;
	cvta.to.global.u64 	%rd2, %rd8;
	cvta.to.global.u64 	%rd3, %rd9;
	mov.u32 	%r24, %ctaid.x;
	mov.u32 	%r25, %ntid.x;
	mov.u32 	%r26, %tid.x;
	mad.lo.s32 	%r1, %r24, %r25, %r26;
	setp.ge.s32 	%p1, %r1, %r23;
	@%p1 bra 	$L__BB0_15;
	cvta.to.global.u64 	%rd11, %rd6;
	mul.wide.s32 	%rd12, %r1, 4;
	add.s64 	%rd13, %rd11, %rd12;
	ld.global.u32 	%r60, [%rd13];
	ld.global.u32 	%r3, [%rd13+4];
	setp.ge.s32 	%p2, %r60, %r3;
	mov.f32 	%f111, 0f00000000;
	@%p2 bra 	$L__BB0_14;
	sub.s32 	%r4, %r3, %r60;
	and.b32  	%r5, %r4, 15;
	sub.s32 	%r27, %r60, %r3;
	setp.gt.u32 	%p3, %r27, -16;
	mov.f32 	%f111, 0f00000000;
	@%p3 bra 	$L__BB0_5;
	and.b32  	%r28, %r4, -16;
	neg.s32 	%r58, %r28;
	add.s64 	%rd4, %rd3, 32;
	add.s64 	%rd5, %rd2, 32;
	mov.f32 	%f111, 0f00000000;
$L__BB0_4:
	.pragma "nounroll";
	mul.wide.s32 	%rd14, %r60, 4;
	add.s64 	%rd15, %rd4, %rd14;
	add.s64 	%rd16, %rd5, %rd14;
	ld.global.f32 	%f18, [%rd15+-32];
	ld.global.u32 	%r29, [%rd16+-32];
	mul.wide.s32 	%rd17, %r29, 4;
	add.s64 	%rd18, %rd1, %rd17;
	ld.global.f32 	%f19, [%rd18];
	fma.rn.f32 	%f20, %f18, %f19, %f111;
	ld.global.f32 	%f21, [%rd15+-28];
	ld.global.u32 	%r30, [%rd16+-28];
	mul.wide.s32 	%rd19, %r30, 4;
	add.s64 	%rd20, %rd1, %rd19;
	ld.global.f32 	%f22, [%rd20];
	fma.rn.f32 	%f23, %f21, %f22, %f20;
	ld.global.f32 	%f24, [%rd15+-24];
	ld.global.u32 	%r31, [%rd16+-24];
	mul.wide.s32 	%rd21, %r31, 4;
	add.s64 	%rd22, %rd1, %rd21;
	ld.global.f32 	%f25, [%rd22];
	fma.rn.f32 	%f26, %f24, %f25, %f23;
	ld.global.f32 	%f27, [%rd15+-20];
	ld.global.u32 	%r32, [%rd16+-20];
	mul.wide.s32 	%rd23, %r32, 4;
	add.s64 	%rd24, %rd1, %rd23;
	ld.global.f32 	%f28, [%rd24];
	fma.rn.f32 	%f29, %f27, %f28, %f26;
	ld.global.f32 	%f30, [%rd15+-16];
	ld.global.u32 	%r33, [%rd16+-16];
	mul.wide.s32 	%rd25, %r33, 4;
	add.s64 	%rd26, %rd1, %rd25;
	ld.global.f32 	%f31, [%rd26];
	fma.rn.f32 	%f32, %f30, %f31, %f29;
	ld.global.f32 	%f33, [%rd15+-12];
	ld.global.u32 	%r34, [%rd16+-12];
	mul.wide.s32 	%rd27, %r34, 4;
	add.s64 	%rd28, %rd1, %rd27;
	ld.global.f32 	%f34, [%rd28];
	fma.rn.f32 	%f35, %f33, %f34, %f32;
	ld.global.f32 	%f36, [%rd15+-8];
	ld.global.u32 	%r35, [%rd16+-8];
	mul.wide.s32 	%rd29, %r35, 4;
	add.s64 	%rd30, %rd1, %rd29;
	ld.global.f32 	%f37, [%rd30];
	fma.rn.f32 	%f38, %f36, %f37, %f35;
	ld.global.f32 	%f39, [%rd15+-4];
	ld.global.u32 	%r36, [%rd16+-4];
	mul.wide.s32 	%rd31, %r36, 4;
	add.s64 	%rd32, %rd1, %rd31;
	ld.global.f32 	%f40, [%rd32];
	fma.rn.f32 	%f41, %f39, %f40, %f38;
	ld.global.f32 	%f42, [%rd15];
	ld.global.u32 	%r37, [%rd16];
	mul.wide.s32 	%rd33, %r37, 4;
	add.s64 	%rd34, %rd1, %rd33;
	ld.global.f32 	%f43, [%rd34];
	fma.rn.f32 	%f44, %f42, %f43, %f41;
	ld.global.f32 	%f45, [%rd15+4];
	ld.global.u32 	%r38, [%rd16+4];
	mul.wide.s32 	%rd35, %r38, 4;
	add.s64 	%rd36, %rd1, %rd35;
	ld.global.f32 	%f46, [%rd36];
	fma.rn.f32 	%f47, %f45, %f46, %f44;
	ld.global.f32 	%f48, [%rd15+8];
	ld.global.u32 	%r39, [%rd16+8];
	mul.wide.s32 	%rd37, %r39, 4;
	add.s64 	%rd38, %rd1, %rd37;
	ld.global.f32 	%f49, [%rd38];
	fma.rn.f32 	%f50, %f48, %f49, %f47;
	ld.global.f32 	%f51, [%rd15+12];
	ld.global.u32 	%r40, [%rd16+12];
	mul.wide.s32 	%rd39, %r40, 4;
	add.s64 	%rd40, %rd1, %rd39;
	ld.global.f32 	%f52, [%rd40];
	fma.rn.f32 	%f53, %f51, %f52, %f50;
	ld.global.f32 	%f54, [%rd15+16];
	ld.global.u32 	%r41, [%rd16+16];
	mul.wide.s32 	%rd41, %r41, 4;
	add.s64 	%rd42, %rd1, %rd41;
	ld.global.f32 	%f55, [%rd42];
	fma.rn.f32 	%f56, %f54, %f55, %f53;
	ld.global.f32 	%f57, [%rd15+20];
	ld.global.u32 	%r42, [%rd16+20];
	mul.wide.s32 	%rd43, %r42, 4;
	add.s64 	%rd44, %rd1, %rd43;
	ld.global.f32 	%f58, [%rd44];
	fma.rn.f32 	%f59, %f57, %f58, %f56;
	ld.global.f32 	%f60, [%rd15+24];
	ld.global.u32 	%r43, [%rd16+24];
	mul.wide.s32 	%rd45, %r43, 4;
	add.s64 	%rd46, %rd1, %rd45;
	ld.global.f32 	%f61, [%rd46];
	fma.rn.f32 	%f62, %f60, %f61, %f59;
	ld.global.f32 	%f63, [%rd15+28];
	ld.global.u32 	%r44, [%rd16+28];
	mul.wide.s32 	%rd47, %r44, 4;
	add.s64 	%rd48, %rd1, %rd47;
	ld.global.f32 	%f64, [%rd48];
	fma.rn.f32 	%f111, %f63, %f64, %f62;
	add.s32 	%r60, %r60, 16;
	add.s32 	%r58, %r58, 16;
	setp.ne.s32 	%p4, %r58, 0;
	@%p4 bra 	$L__BB0_4;
$L__BB0_5:
	setp.eq.s32 	%p5, %r5, 0;
	@%p5 bra 	$L__BB0_14;
	and.b32  	%r12, %r4, 7;
	setp.lt.u32 	%p6, %r5, 8;
	@%p6 bra 	$L__BB0_8;
	mul.wide.s32 	%rd49, %r60, 4;
	add.s64 	%rd50, %rd3, %rd49;
	ld.global.f32 	%f66, [%rd50];
	add.s64 	%rd51, %rd2, %rd49;
	ld.global.u32 	%r45, [%rd51];
	mul.wide.s32 	%rd52, %r45, 4;
	add.s64 	%rd53, %rd1, %rd52;
	ld.global.f32 	%f67, [%rd53];
	fma.rn.f32 	%f68, %f66, %f67, %f111;
	ld.global.f32 	%f69, [%rd50+4];
	ld.global.u32 	%r46, [%rd51+4];
	mul.wide.s32 	%rd54, %r46, 4;
	add.s64 	%rd55, %rd1, %rd54;
	ld.global.f32 	%f70, [%rd55];
	fma.rn.f32 	%f71, %f69, %f70, %f68;
	ld.global.f32 	%f72, [%rd50+8];
	ld.global.u32 	%r47, [%rd51+8];
	mul.wide.s32 	%rd56, %r47, 4;
	add.s64 	%rd57, %rd1, %rd56;
	ld.global.f32 	%f73, [%rd57];
	fma.rn.f32 	%f74, %f72, %f73, %f71;
	ld.global.f32 	%f75, [%rd50+12];
	ld.global.u32 	%r48, [%rd51+12];
	mul.wide.s32 	%rd58, %r48, 4;
	add.s64 	%rd59, %rd1, %rd58;
	ld.global.f32 	%f76, [%rd59];
	fma.rn.f32 	%f77, %f75, %f76, %f74;
	ld.global.f32 	%f78, [%rd50+16];
	ld.global.u32 	%r49, [%rd51+16];
	mul.wide.s32 	%rd60, %r49, 4;
	add.s64 	%rd61, %rd1, %rd60;
	ld.global.f32 	%f79, [%rd61];
	fma.rn.f32 	%f80, %f78, %f79, %f77;
	ld.global.f32 	%f81, [%rd50+20];
	ld.global.u32 	%r50, [%rd51+20];
	mul.wide.s32 	%rd62, %r50, 4;
	add.s64 	%rd63, %rd1, %rd62;
	ld.global.f32 	%f82, [%rd63];
	fma.rn.f32 	%f83, %f81, %f82, %f80;
	ld.global.f32 	%f84, [%rd50+24];
	ld.global.u32 	%r51, [%rd51+24];
	mul.wide.s32 	%rd64, %r51, 4;
	add.s64 	%rd65, %rd1, %rd64;
	ld.global.f32 	%f85, [%rd65];
	fma.rn.f32 	%f86, %f84, %f85, %f83;
	ld.global.f32 	%f87, [%rd50+28];
	ld.global.u32 	%r52, [%rd51+28];
	mul.wide.s32 	%rd66, %r52, 4;
	add.s64 	%rd67, %rd1, %rd66;
	ld.global.f32 	%f88, [%rd67];
	fma.rn.f32 	%f111, %f87, %f88, %f86;
	add.s32 	%r60, %r60, 8;
$L__BB0_8:
	setp.eq.s32 	%p7, %r12, 0;
	@%p7 bra 	$L__BB0_14;
	and.b32  	%r15, %r4, 3;
	setp.lt.u32 	%p8, %r12, 4;
	@%p8 bra 	$L__BB0_11;
	mul.wide.s32 	%rd68, %r60, 4;
	add.s64 	%rd69, %rd3, %rd68;
	ld.global.f32 	%f90, [%rd69];
	add.s64 	%rd70, %rd2, %rd68;
	ld.global.u32 	%r53, [%rd70];
	mul.wide.s32 	%rd71, %r53, 4;
	add.s64 	%rd72, %rd1, %rd71;
	ld.global.f32 	%f91, [%rd72];
	fma.rn.f32 	%f92, %f90, %f91, %f111;
	ld.global.f32 	%f93, [%rd69+4];
	ld.global.u32 	%r54, [%rd70+4];
	mul.wide.s32 	%rd73, %r54, 4;
	add.s64 	%rd74, %rd1, %rd73;
	ld.global.f32 	%f94, [%rd74];
	fma.rn.f32 	%f95, %f93, %f94, %f92;
	ld.global.f32 	%f96, [%rd69+8];
	ld.global.u32 	%r55, [%rd70+8];
	mul.wide.s32 	%rd75, %r55, 4;
	add.s64 	%rd76, %rd1, %rd75;
	ld.global.f32 	%f97, [%rd76];
	fma.rn.f32 	%f98, %f96, %f97, %f95;
	ld.global.f32 	%f99, [%rd69+12];
	ld.global.u32 	%r56, [%rd70+12];
	mul.wide.s32 	%rd77, %r56, 4;
	add.s64 	%rd78, %rd1, %rd77;
	ld.global.f32 	%f100, [%rd78];
	fma.rn.f32 	%f111, %f99, %f100, %f98;
	add.s32 	%r60, %r60, 4;
$L__BB0_11:
	setp.eq.s32 	%p9, %r15, 0;
	@%p9 bra 	$L__BB0_14;
	neg.s32 	%r63, %r15;
$L__BB0_13:
	.pragma "nounroll";
	mul.wide.s32 	%rd79, %r60, 4;
	add.s64 	%rd80, %rd2, %rd79;
	add.s64 	%rd81, %rd3, %rd79;
	ld.global.f32 	%f101, [%rd81];
	ld.global.u32 	%r57, [%rd80];
	mul.wide.s32 	%rd82, %r57, 4;
	add.s64 	%rd83, %rd1, %rd82;
	ld.global.f32 	%f102, [%rd83];
	fma.rn.f32 	%f111, %f101, %f102, %f111;
	add.s32 	%r60, %r60, 1;
	add.s32 	%r63, %r63, 1;
	setp.ne.s32 	%p10, %r63, 0;
	@%p10 bra 	$L__BB0_13;
$L__BB0_14:
	cvta.to.global.u64 	%rd84, %rd7;
	add.s64 	%rd86, %rd84, %rd12;
	st.global.f32 	[%rd86], %f111;
$L__BB0_15:
	ret;

}
	// .globl	_Z16spmv_vector_smemPKiS0_PKfS2_Pfi
.visible .entry _Z16spmv_vector_smemPKiS0_PKfS2_Pfi(
	.param .u64 .ptr .align 1 _Z16spmv_vector_smemPKiS0_PKfS2_Pfi_param_0,
	.param .u64 .ptr .align 1 _Z16spmv_vector_smemPKiS0_PKfS2_Pfi_param_1,
	.param .u64 .ptr .align 1 _Z16spmv_vector_smemPKiS0_PKfS2_Pfi_param_2,
	.param .u64 .ptr .align 1 _Z16spmv_vector_smemPKiS0_PKfS2_Pfi_param_3,
	.param .u64 .ptr .align 1 _Z16spmv_vector_smemPKiS0_PKfS2_Pfi_param_4,
	.param .u32 _Z16spmv_vector_smemPKiS0_PKfS2_Pfi_param_5
)
{
	.reg .pred 	%p<17>;
	.reg .b32 	%r<80>;
	.reg .b32 	%f<128>;
	.reg .b64 	%rd<87>;
	// demoted variable
	.shared .align 4 .b8 _ZZ16spmv_vector_smemPKiS0_PKfS2_PfiE5sdata[512];
	ld.param.u64 	%rd6, [_Z16spmv_vector_smemPKiS0_PKfS2_Pfi_param_0];
	ld.param.u64 	%rd8, [_Z16spmv_vector_smemPKiS0_PKfS2_Pfi_param_1];
	ld.param.u64 	%rd9, [_Z16spmv_vector_smemPKiS0_PKfS2_Pfi_param_2];
	ld.param.u64 	%rd10, [_Z16spmv_vector_smemPKiS0_PKfS2_Pfi_param_3];
	ld.param.u64 	%rd7, [_Z16spmv_vector_smemPKiS0_PKfS2_Pfi_param_4];
	ld.param.u32 	%r27, [_Z16spmv_vector_smemPKiS0_PKfS2_Pfi_param_5];
	cvta.to.global.u64 	%rd1, %rd10;
	cvta.to.global.u64 	%rd2, %rd8;
	cvta.to.global.u64 	%rd3, %rd9;
	mov.u32 	%r28, %ctaid.x;
	mov.u32 	%r29, %ntid.x;
	mov.u32 	%r1, %tid.x;
	mad.lo.s32 	%r30, %r28, %r29, %r1;
	shr.s32 	%r31, %r30, 31;
	shr.u32 	%r32, %r31, 27;
	add.s32 	%r33, %r30, %r32;
	shr.s32 	%r2, %r33, 5;
	and.b32  	%r34, %r33, -32;
	sub.s32 	%r3, %r30, %r34;
	setp.ge.s32 	%p1, %r2, %r27;
	@%p1 bra 	$L__BB1_26;
	cvta.to.global.u64 	%rd11, %rd6;
	mul.wide.s32 	%rd12, %r2, 4;
	add.s64 	%rd13, %rd11, %rd12;
	ld.global.u32 	%r4, [%rd13];
	ld.global.u32 	%r5, [%rd13+4];
	add.s32 	%r75, %r4, %r3;
	setp.ge.s32 	%p2, %r75, %r5;
	mov.f32 	%f127, 0f00000000;
	@%p2 bra 	$L__BB1_14;
	add.s32 	%r35, %r75, 32;
	max.s32 	%r36, %r5, %r35;
	not.b32 	%r37, %r4;
	add.s32 	%r38, %r36, %r37;
	sub.s32 	%r39, %r38, %r3;
	shr.u32 	%r40, %r39, 5;
	add.s32 	%r7, %r40, 1;
	and.b32  	%r8, %r7, 15;
	setp.lt.u32 	%p3, %r39, 480;
	mov.f32 	%f127, 0f00000000;
	@%p3 bra 	$L__BB1_5;
	and.b32  	%r41, %r7, 268435440;
	neg.s32 	%r73, %r41;
	add.s64 	%rd4, %rd3, 1024;
	add.s64 	%rd5, %rd2, 1024;
	mov.f32 	%f127, 0f00000000;
$L__BB1_4:
	.pragma "nounroll";
	mul.wide.s32 	%rd14, %r75, 4;
	add.s64 	%rd15, %rd4, %rd14;
	add.s64 	%rd16, %rd5, %rd14;
	ld.global.f32 	%f18, [%rd15+-1024];
	ld.global.u32 	%r42, [%rd16+-1024];
	mul.wide.s32 	%rd17, %r42, 4;
	add.s64 	%rd18, %rd1, %rd17;
	ld.global.f32 	%f19, [%rd18];
	fma.rn.f32 	%f20, %f18, %f19, %f127;
	ld.global.f32 	%f21, [%rd15+-896];
	ld.global.u32 	%r43, [%rd16+-896];
	mul.wide.s32 	%rd19, %r43, 4;
	add.s64 	%rd20, %rd1, %rd19;
	ld.global.f32 	%f22, [%rd20];
	fma.rn.f32 	%f23, %f21, %f22, %f20;
	ld.global.f32 	%f24, [%rd15+-768];
	ld.global.u32 	%r44, [%rd16+-768];
	mul.wide.s32 	%rd21, %r44, 4;
	add.s64 	%rd22, %rd1, %rd21;
	ld.global.f32 	%f25, [%rd22];
	fma.rn.f32 	%f26, %f24, %f25, %f23;
	ld.global.f32 	%f27, [%rd15+-640];
	ld.global.u32 	%r45, [%rd16+-640];
	mul.wide.s32 	%rd23, %r45, 4;
	add.s64 	%rd24, %rd1, %rd23;
	ld.global.f32 	%f28, [%rd24];
	fma.rn.f32 	%f29, %f27, %f28, %f26;
	ld.global.f32 	%f30, [%rd15+-512];
	ld.global.u32 	%r46, [%rd16+-512];
	mul.wide.s32 	%rd25, %r46, 4;
	add.s64 	%rd26, %rd1, %rd25;
	ld.global.f32 	%f31, [%rd26];
	fma.rn.f32 	%f32, %f30, %f31, %f29;
	ld.global.f32 	%f33, [%rd15+-384];
	ld.global.u32 	%r47, [%rd16+-384];
	mul.wide.s32 	%rd27, %r47, 4;
	add.s64 	%rd28, %rd1, %rd27;
	ld.global.f32 	%f34, [%rd28];
	fma.rn.f32 	%f35, %f33, %f34, %f32;
	ld.global.f32 	%f36, [%rd15+-256];
	ld.global.u32 	%r48, [%rd16+-256];
	mul.wide.s32 	%rd29, %r48, 4;
	add.s64 	%rd30, %rd1, %rd29;
	ld.global.f32 	%f37, [%rd30];
	fma.rn.f32 	%f38, %f36, %f37, %f35;
	ld.global.f32 	%f39, [%rd15+-128];
	ld.global.u32 	%r49, [%rd16+-128];
	mul.wide.s32 	%rd31, %r49, 4;
	add.s64 	%rd32, %rd1, %rd31;
	ld.global.f32 	%f40, [%rd32];
	fma.rn.f32 	%f41, %f39, %f40, %f38;
	ld.global.f32 	%f42, [%rd15];
	ld.global.u32 	%r50, [%rd16];
	mul.wide.s32 	%rd33, %r50, 4;
	add.s64 	%rd34, %rd1, %rd33;
	ld.global.f32 	%f43, [%rd34];
	fma.rn.f32 	%f44, %f42, %f43, %f41;
	ld.global.f32 	%f45, [%rd15+128];
	ld.global.u32 	%r51, [%rd16+128];
	mul.wide.s32 	%rd35, %r51, 4;
	add.s64 	%rd36, %rd1, %rd35;
	ld.global.f32 	%f46, [%rd36];
	fma.rn.f32 	%f47, %f45, %f46, %f44;
	ld.global.f32 	%f48, [%rd15+256];
	ld.global.u32 	%r52, [%rd16+256];
	mul.wide.s32 	%rd37, %r52, 4;
	add.s64 	%rd38, %rd1, %rd37;
	ld.global.f32 	%f49, [%rd38];
	fma.rn.f32 	%f50, %f48, %f49, %f47;
	ld.global.f32 	%f51, [%rd15+384];
	ld.global.u32 	%r53, [%rd16+384];
	mul.wide.s32 	%rd39, %r53, 4;
	add.s64 	%rd40, %rd1, %rd39;
	ld.global.f32 	%f52, [%rd40];
	fma.rn.f32 	%f53, %f51, %f52, %f50;
	ld.global.f32 	%f54, [%rd15+512];
	ld.global.u32 	%r54, [%rd16+512];
	mul.wide.s32 	%rd41, %r54, 4;
	add.s64 	%rd42, %rd1, %rd41;
	ld.global.f32 	%f55, [%rd42];
	fma.rn.f32 	%f56, %f54, %f55, %f53;
	ld.global.f32 	%f57, [%rd15+640];
	ld.global.u32 	%r55, [%rd16+640];
	mul.wide.s32 	%rd43, %r55, 4;
	add.s64 	%rd44, %rd1, %rd43;
	ld.global.f32 	%f58, [%rd44];
	fma.rn.f32 	%f59, %f57, %f58, %f56;
	ld.global.f32 	%f60, [%rd15+768];
	ld.global.u32 	%r56, [%rd16+768];
	mul.wide.s32 	%rd45, %r56, 4;
	add.s64 	%rd46, %rd1, %rd45;
	ld.global.f32 	%f61, [%rd46];
	fma.rn.f32 	%f62, %f60, %f61, %f59;
	ld.global.f32 	%f63, [%rd15+896];
	ld.global.u32 	%r57, [%rd16+896];
	mul.wide.s32 	%rd47, %r57, 4;
	add.s64 	%rd48, %rd1, %rd47;
	ld.global.f32 	%f64, [%rd48];
	fma.rn.f32 	%f127, %f63, %f64, %f62;
	add.s32 	%r75, %r75, 512;
	add.s32 	%r73, %r73, 16;
	setp.ne.s32 	%p4, %r73, 0;
	@%p4 bra 	$L__BB1_4;
$L__BB1_5:
	setp.eq.s32 	%p5, %r8, 0;
	@%p5 bra 	$L__BB1_14;
	and.b32  	%r15, %r7, 7;
	setp.lt.u32 	%p6, %r8, 8;
	@%p6 bra 	$L__BB1_8;
	mul.wide.s32 	%rd49, %r75, 4;
	add.s64 	%rd50, %rd3, %rd49;
	ld.global.f32 	%f66, [%rd50];
	add.s64 	%rd51, %rd2, %rd49;
	ld.global.u32 	%r58, [%rd51];
	mul.wide.s32 	%rd52, %r58, 4;
	add.s64 	%rd53, %rd1, %rd52;
	ld.global.f32 	%f67, [%rd53];
	fma.rn.f32 	%f68, %f66, %f67, %f127;
	ld.global.f32 	%f69, [%rd50+128];
	ld.global.u32 	%r59, [%rd51+128];
	mul.wide.s32 	%rd54, %r59, 4;
	add.s64 	%rd55, %rd1, %rd54;
	ld.global.f32 	%f70, [%rd55];
	fma.rn.f32 	%f71, %f69, %f70, %f68;
	ld.global.f32 	%f72, [%rd50+256];
	ld.global.u32 	%r60, [%rd51+256];
	mul.wide.s32 	%rd56, %r60, 4;
	add.s64 	%rd57, %rd1, %rd56;
	ld.global.f32 	%f73, [%rd57];
	fma.rn.f32 	%f74, %f72, %f73, %f71;
	ld.global.f32 	%f75, [%rd50+384];
	ld.global.u32 	%r61, [%rd51+384];
	mul.wide.s32 	%rd58, %r61, 4;
	add.s64 	%rd59, %rd1, %rd58;
	ld.global.f32 	%f76, [%rd59];
	fma.rn.f32 	%f77, %f75, %f76, %f74;
	ld.global.f32 	%f78, [%rd50+512];
	ld.global.u32 	%r62, [%rd51+512];
	mul.wide.s32 	%rd60, %r62, 4;
	add.s64 	%rd61, %rd1, %rd60;
	ld.global.f32 	%f79, [%rd61];
	fma.rn.f32 	%f80, %f78, %f79, %f77;
	ld.global.f32 	%f81, [%rd50+640];
	ld.global.u32 	%r63, [%rd51+640];
	mul.wide.s32 	%rd62, %r63, 4;
	add.s64 	%rd63, %rd1, %rd62;
	ld.global.f32 	%f82, [%rd63];
	fma.rn.f32 	%f83, %f81, %f82, %f80;
	ld.global.f32 	%f84, [%rd50+768];
	ld.global.u32 	%r64, [%rd51+768];
	mul.wide.s32 	%rd64, %r64, 4;
	add.s64 	%rd65, %rd1, %rd64;
	ld.global.f32 	%f85, [%rd65];
	fma.rn.f32 	%f86, %f84, %f85, %f83;
	ld.global.f32 	%f87, [%rd50+896];
	ld.global.u32 	%r65, [%rd51+896];
	mul.wide.s32 	%rd66, %r65, 4;
	add.s64 	%rd67, %rd1, %rd66;
	ld.global.f32 	%f88, [%rd67];
	fma.rn.f32 	%f127, %f87, %f88, %f86;
	add.s32 	%r75, %r75, 256;
$L__BB1_8:
	setp.eq.s32 	%p7, %r15, 0;
	@%p7 bra 	$L__BB1_14;
	and.b32  	%r18, %r7, 3;
	setp.lt.u32 	%p8, %r15, 4;
	@%p8 bra 	$L__BB1_11;
	mul.wide.s32 	%rd68, %r75, 4;
	add.s64 	%rd69, %rd3, %rd68;
	ld.global.f32 	%f90, [%rd69];
	add.s64 	%rd70, %rd2, %rd68;
	ld.global.u32 	%r66, [%rd70];
	mul.wide.s32 	%rd71, %r66, 4;
	add.s64 	%rd72, %rd1, %rd71;
	ld.global.f32 	%f91, [%rd72];
	fma.rn.f32 	%f92, %f90, %f91, %f127;
	ld.global.f32 	%f93, [%rd69+128];
	ld.global.u32 	%r67, [%rd70+128];
	mul.wide.s32 	%rd73, %r67, 4;
	add.s64 	%rd74, %rd1, %rd73;
	ld.global.f32 	%f94, [%rd74];
	fma.rn.f32 	%f95, %f93, %f94, %f92;
	ld.global.f32 	%f96, [%rd69+256];
	ld.global.u32 	%r68, [%rd70+256];
	mul.wide.s32 	%rd75, %r68, 4;
	add.s64 	%rd76, %rd1, %rd75;
	ld.global.f32 	%f97, [%rd76];
	fma.rn.f32 	%f98, %f96, %f97, %f95;
	ld.global.f32 	%f99, [%rd69+384];
	ld.global.u32 	%r69, [%rd70+384];
	mul.wide.s32 	%rd77, %r69, 4;
	add.s64 	%rd78, %rd1, %rd77;
	ld.global.f32 	%f100, [%rd78];
	fma.rn.f32 	%f127, %f99, %f100, %f98;
	add.s32 	%r75, %r75, 128;
$L__BB1_11:
	setp.eq.s32 	%p9, %r18, 0;
	@%p9 bra 	$L__BB1_14;
	neg.s32 	%r78, %r18;
$L__BB1_13:
	.pragma "nounroll";
	mul.wide.s32 	%rd79, %r75, 4;
	add.s64 	%rd80, %rd2, %rd79;
	add.s64 	%rd81, %rd3, %rd79;
	ld.global.f32 	%f101, [%rd81];
	ld.global.u32 	%r70, [%rd80];
	mul.wide.s32 	%rd82, %r70, 4;
	add.s64 	%rd83, %rd1, %rd82;
	ld.global.f32 	%f102, [%rd83];
	fma.rn.f32 	%f127, %f101, %f102, %f127;
	add.s32 	%r75, %r75, 32;
	add.s32 	%r78, %r78, 1;
	setp.ne.s32 	%p10, %r78, 0;
	@%p10 bra 	$L__BB1_13;
$L__BB1_14:
	shl.b32 	%r71, %r1, 2;
	mov.u32 	%r72, _ZZ16spmv_vector_smemPKiS0_PKfS2_PfiE5sdata;
	add.s32 	%r26, %r72, %r71;
	st.shared.f32 	[%r26], %f127;
	bar.warp.sync 	-1;
	setp.gt.s32 	%p11, %r3, 15;
	@%p11 bra 	$L__BB1_16;
	ld.shared.f32 	%f103, [%r26+64];
	ld.shared.f32 	%f104, [%r26];
	add.f32 	%f105, %f103, %f104;
	st.shared.f32 	[%r26], %f105;
$L__BB1_16:
	bar.warp.sync 	-1;
	setp.gt.s32 	%p12, %r3, 7;
	@%p12 bra 	$L__BB1_18;
	ld.shared.f32 	%f106, [%r26+32];
	ld.shared.f32 	%f107, [%r26];
	add.f32 	%f108, %f106, %f107;
	st.shared.f32 	[%r26], %f108;
$L__BB1_18:
	bar.warp.sync 	-1;
	setp.gt.s32 	%p13, %r3, 3;
	@%p13 bra 	$L__BB1_20;
	ld.shared.f32 	%f109, [%r26+16];
	ld.shared.f32 	%f110, [%r26];
	add.f32 	%f111, %f109, %f110;
	st.shared.f32 	[%r26], %f111;
$L__BB1_20:
	bar.warp.sync 	-1;
	setp.gt.s32 	%p14, %r3, 1;
	@%p14 bra 	$L__BB1_22;
	ld.shared.f32 	%f112, [%r26+8];
	ld.shared.f32 	%f113, [%r26];
	add.f32 	%f114, %f112, %f113;
	st.shared.f32 	[%r26], %f114;
$L__BB1_22:
	bar.warp.sync 	-1;
	setp.gt.s32 	%p15, %r3, 0;
	@%p15 bra 	$L__BB1_24;
	ld.shared.f32 	%f115, [%r26+4];
	ld.shared.f32 	%f116, [%r26];
	add.f32 	%f117, %f115, %f116;
	st.shared.f32 	[%r26], %f117;
$L__BB1_24:
	bar.warp.sync 	-1;
	setp.ne.s32 	%p16, %r3, 0;
	@%p16 bra 	$L__BB1_26;
	ld.shared.f32 	%f118, [%r26];
	cvta.to.global.u64 	%rd84, %rd7;
	add.s64 	%rd86, %rd84, %rd12;
	st.global.f32 	[%rd86], %f118;
$L__BB1_26:
	ret;

}
	// .globl	_Z17spmv_warp_shufflePKiS0_PKfS2_Pfi
.visible .entry _Z17spmv_warp_shufflePKiS0_PKfS2_Pfi(
	.param .u64 .ptr .align 1 _Z17spmv_warp_shufflePKiS0_PKfS2_Pfi_param_0,
	.param .u64 .ptr .align 1 _Z17spmv_warp_shufflePKiS0_PKfS2_Pfi_param_1,
	.param .u64 .ptr .align 1 _Z17spmv_warp_shufflePKiS0_PKfS2_Pfi_param_2,
	.param .u64 .ptr .align 1 _Z17spmv_warp_shufflePKiS0_PKfS2_Pfi_param_3,
	.param .u64 .ptr .align 1 _Z17spmv_warp_shufflePKiS0_PKfS2_Pfi_param_4,
	.param .u32 _Z17spmv_warp_shufflePKiS0_PKfS2_Pfi_param_5
)
{
	.reg .pred 	%p<17>;
	.reg .b32 	%r<87>;
	.reg .b32 	%f<122>;
	.reg .b64 	%rd<87>;

	ld.param.u64 	%rd6, [_Z17spmv_warp_shufflePKiS0_PKfS2_Pfi_param_0];
	ld.param.u64 	%rd8, [_Z17spmv_warp_shufflePKiS0_PKfS2_Pfi_param_1];
	ld.param.u64 	%rd9, [_Z17spmv_warp_shufflePKiS0_PKfS2_Pfi_param_2];
	ld.param.u64 	%rd10, [_Z17spmv_warp_shufflePKiS0_PKfS2_Pfi_param_3];
	ld.param.u64 	%rd7, [_Z17spmv_warp_shufflePKiS0_PKfS2_Pfi_param_4];
	ld.param.u32 	%r25, [_Z17spmv_warp_shufflePKiS0_PKfS2_Pfi_param_5];
	cvta.to.global.u64 	%rd1, %rd10;
	cvta.to.global.u64 	%rd2, %rd8;
	cvta.to.global.u64 	%rd3, %rd9;
	mov.u32 	%r26, %ctaid.x;
	mov.u32 	%r27, %ntid.x;
	mov.u32 	%r28, %tid.x;
	mad.lo.s32 	%r29, %r26, %r27, %r28;
	shr.s32 	%r30, %r29, 31;
	shr.u32 	%r31, %r30, 27;
	add.s32 	%r32, %r29, %r31;
	shr.s32 	%r1, %r32, 5;
	and.b32  	%r33, %r32, -32;
	sub.s32 	%r2, %r29, %r33;
	setp.ge.s32 	%p1, %r1, %r25;
	@%p1 bra 	$L__BB2_16;
	cvta.to.global.u64 	%rd11, %rd6;
	mul.wide.s32 	%rd12, %r1, 4;
	add.s64 	%rd13, %rd11, %rd12;
	ld.global.u32 	%r3, [%rd13];
	ld.global.u32 	%r4, [%rd13+4];
	add.s32 	%r86, %r3, %r2;
	setp.ge.s32 	%p2, %r86, %r4;
	mov.f32 	%f121, 0f00000000;
	@%p2 bra 	$L__BB2_14;
	add.s32 	%r34, %r86, 32;
	max.s32 	%r35, %r4, %r34;
	not.b32 	%r36, %r3;
	add.s32 	%r37, %r35, %r36;
	sub.s32 	%r38, %r37, %r2;
	shr.u32 	%r39, %r38, 5;
	add.s32 	%r6, %r39, 1;
	and.b32  	%r7, %r6, 15;
	setp.lt.u32 	%p3, %r38, 480;
	mov.f32 	%f121, 0f00000000;
	@%p3 bra 	$L__BB2_5;
	and.b32  	%r40, %r6, 268435440;
	neg.s32 	%r85, %r40;
	add.s64 	%rd4, %rd3, 1024;
	add.s64 	%rd5, %rd2, 1024;
	mov.f32 	%f121, 0f00000000;
$L__BB2_4:
	.pragma "nounroll";
	mul.wide.s32 	%rd14, %r86, 4;
	add.s64 	%rd15, %rd4, %rd14;
	add.s64 	%rd16, %rd5, %rd14;
	ld.global.f32 	%f19, [%rd15+-1024];
	ld.global.u32 	%r41, [%rd16+-1024];
	mul.wide.s32 	%rd17, %r41, 4;
	add.s64 	%rd18, %rd1, %rd17;
	ld.global.f32 	%f20, [%rd18];
	fma.rn.f32 	%f21, %f19, %f20, %f121;
	ld.global.f32 	%f22, [%rd15+-896];
	ld.global.u32 	%r42, [%rd16+-896];
	mul.wide.s32 	%rd19, %r42, 4;
	add.s64 	%rd20, %rd1, %rd19;
	ld.global.f32 	%f23, [%rd20];
	fma.rn.f32 	%f24, %f22, %f23, %f21;
	ld.global.f32 	%f25, [%rd15+-768];
	ld.global.u32 	%r43, [%rd16+-768];
	mul.wide.s32 	%rd21, %r43, 4;
	add.s64 	%rd22, %rd1, %rd21;
	ld.global.f32 	%f26, [%rd22];
	fma.rn.f32 	%f27, %f25, %f26, %f24;
	ld.global.f32 	%f28, [%rd15+-640];
	ld.global.u32 	%r44, [%rd16+-640];
	mul.wide.s32 	%rd23, %r44, 4;
	add.s64 	%rd24, %rd1, %rd23;
	ld.global.f32 	%f29, [%rd24];
	fma.rn.f32 	%f30, %f28, %f29, %f27;
	ld.global.f32 	%f31, [%rd15+-512];
	ld.global.u32 	%r45, [%rd16+-512];
	mul.wide.s32 	%rd25, %r45, 4;
	add.s64 	%rd26, %rd1, %rd25;
	ld.global.f32 	%f32, [%rd26];
	fma.rn.f32 	%f33, %f31, %f32, %f30;
	ld.global.f32 	%f34, [%rd15+-384];
	ld.global.u32 	%r46, [%rd16+-384];
	mul.wide.s32 	%rd27, %r46, 4;
	add.s64 	%rd28, %rd1, %rd27;
	ld.global.f32 	%f35, [%rd28];
	fma.rn.f32 	%f36, %f34, %f35, %f33;
	ld.global.f32 	%f37, [%rd15+-256];
	ld.global.u32 	%r47, [%rd16+-256];
	mul.wide.s32 	%rd29, %r47, 4;
	add.s64 	%rd30, %rd1, %rd29;
	ld.global.f32 	%f38, [%rd30];
	fma.rn.f32 	%f39, %f37, %f38, %f36;
	ld.global.f32 	%f40, [%rd15+-128];
	ld.global.u32 	%r48, [%rd16+-128];
	mul.wide.s32 	%rd31, %r48, 4;
	add.s64 	%rd32, %rd1, %rd31;
	ld.global.f32 	%f41, [%rd32];
	fma.rn.f32 	%f42, %f40, %f41, %f39;
	ld.global.f32 	%f43, [%rd15];
	ld.global.u32 	%r49, [%rd16];
	mul.wide.s32 	%rd33, %r49, 4;
	add.s64 	%rd34, %rd1, %rd33;
	ld.global.f32 	%f44, [%rd34];
	fma.rn.f32 	%f45, %f43, %f44, %f42;
	ld.global.f32 	%f46, [%rd15+128];
	ld.global.u32 	%r50, [%rd16+128];
	mul.wide.s32 	%rd35, %r50, 4;
	add.s64 	%rd36, %rd1, %rd35;
	ld.global.f32 	%f47, [%rd36];
	fma.rn.f32 	%f48, %f46, %f47, %f45;
	ld.global.f32 	%f49, [%rd15+256];
	ld.global.u32 	%r51, [%rd16+256];
	mul.wide.s32 	%rd37, %r51, 4;
	add.s64 	%rd38, %rd1, %rd37;
	ld.global.f32 	%f50, [%rd38];
	fma.rn.f32 	%f51, %f49, %f50, %f48;
	ld.global.f32 	%f52, [%rd15+384];
	ld.global.u32 	%r52, [%rd16+384];
	mul.wide.s32 	%rd39, %r52, 4;
	add.s64 	%rd40, %rd1, %rd39;
	ld.global.f32 	%f53, [%rd40];
	fma.rn.f32 	%f54, %f52, %f53, %f51;
	ld.global.f32 	%f55, [%rd15+512];
	ld.global.u32 	%r53, [%rd16+512];
	mul.wide.s32 	%rd41, %r53, 4;
	add.s64 	%rd42, %rd1, %rd41;
	ld.global.f32 	%f56, [%rd42];
	fma.rn.f32 	%f57, %f55, %f56, %f54;
	ld.global.f32 	%f58, [%rd15+640];
	ld.global.u32 	%r54, [%rd16+640];
	mul.wide.s32 	%rd43, %r54, 4;
	add.s64 	%rd44, %rd1, %rd43;
	ld.global.f32 	%f59, [%rd44];
	fma.rn.f32 	%f60, %f58, %f59, %f57;
	ld.global.f32 	%f61, [%rd15+768];
	ld.global.u32 	%r55, [%rd16+768];
	mul.wide.s32 	%rd45, %r55, 4;
	add.s64 	%rd46, %rd1, %rd45;
	ld.global.f32 	%f62, [%rd46];
	fma.rn.f32 	%f63, %f61, %f62, %f60;
	ld.global.f32 	%f64, [%rd15+896];
	ld.global.u32 	%r56, [%rd16+896];
	mul.wide.s32 	%rd47, %r56, 4;
	add.s64 	%rd48, %rd1, %rd47;
	ld.global.f32 	%f65, [%rd48];
	fma.rn.f32 	%f121, %f64, %f65, %f63;
	add.s32 	%r86, %r86, 512;
	add.s32 	%r85, %r85, 16;
	setp.eq.s32 	%p4, %r85, 0;
	@%p4 bra 	$L__BB2_5;
	bra.uni 	$L__BB2_4;
$L__BB2_5:
	setp.eq.s32 	%p5, %r7, 0;
	@%p5 bra 	$L__BB2_14;
	and.b32  	%r10, %r6, 7;
	setp.lt.u32 	%p6, %r7, 8;
	@%p6 bra 	$L__BB2_8;
	mul.wide.s32 	%rd49, %r86, 4;
	add.s64 	%rd50, %rd3, %rd49;
	ld.global.f32 	%f67, [%rd50];
	add.s64 	%rd51, %rd2, %rd49;
	ld.global.u32 	%r57, [%rd51];
	mul.wide.s32 	%rd52, %r57, 4;
	add.s64 	%rd53, %rd1, %rd52;
	ld.global.f32 	%f68, [%rd53];
	fma.rn.f32 	%f69, %f67, %f68, %f121;
	ld.global.f32 	%f70, [%rd50+128];
	ld.global.u32 	%r58, [%rd51+128];
	mul.wide.s32 	%rd54, %r58, 4;
	add.s64 	%rd55, %rd1, %rd54;
	ld.global.f32 	%f71, [%rd55];
	fma.rn.f32 	%f72, %f70, %f71, %f69;
	ld.global.f32 	%f73, [%rd50+256];
	ld.global.u32 	%r59, [%rd51+256];
	mul.wide.s32 	%rd56, %r59, 4;
	add.s64 	%rd57, %rd1, %rd56;
	ld.global.f32 	%f74, [%rd57];
	fma.rn.f32 	%f75, %f73, %f74, %f72;
	ld.global.f32 	%f76, [%rd50+384];
	ld.global.u32 	%r60, [%rd51+384];
	mul.wide.s32 	%rd58, %r60, 4;
	add.s64 	%rd59, %rd1, %rd58;
	ld.global.f32 	%f77, [%rd59];
	fma.rn.f32 	%f78, %f76, %f77, %f75;
	ld.global.f32 	%f79, [%rd50+512];
	ld.global.u32 	%r61, [%rd51+512];
	mul.wide.s32 	%rd60, %r61, 4;
	add.s64 	%rd61, %rd1, %rd60;
	ld.global.f32 	%f80, [%rd61];
	fma.rn.f32 	%f81, %f79, %f80, %f78;
	ld.global.f32 	%f82, [%rd50+640];
	ld.global.u32 	%r62, [%rd51+640];
	mul.wide.s32 	%rd62, %r62, 4;
	add.s64 	%rd63, %rd1, %rd62;
	ld.global.f32 	%f83, [%rd63];
	fma.rn.f32 	%f84, %f82, %f83, %f81;
	ld.global.f32 	%f85, [%rd50+768];
	ld.global.u32 	%r63, [%rd51+768];
	mul.wide.s32 	%rd64, %r63, 4;
	add.s64 	%rd65, %rd1, %rd64;
	ld.global.f32 	%f86, [%rd65];
	fma.rn.f32 	%f87, %f85, %f86, %f84;
	ld.global.f32 	%f88, [%rd50+896];
	ld.global.u32 	%r64, [%rd51+896];
	mul.wide.s32 	%rd66, %r64, 4;
	add.s64 	%rd67, %rd1, %rd66;
	ld.global.f32 	%f89, [%rd67];
	fma.rn.f32 	%f121, %f88, %f89, %f87;
	add.s32 	%r86, %r86, 256;
$L__BB2_8:
	setp.eq.s32 	%p7, %r10, 0;
	@%p7 bra 	$L__BB2_14;
	and.b32  	%r13, %r6, 3;
	setp.lt.u32 	%p8, %r10, 4;
	@%p8 bra 	$L__BB2_11;
	mul.wide.s32 	%rd68, %r86, 4;
	add.s64 	%rd69, %rd3, %rd68;
	ld.global.f32 	%f91, [%rd69];
	add.s64 	%rd70, %rd2, %rd68;
	ld.global.u32 	%r65, [%rd70];
	mul.wide.s32 	%rd71, %r65, 4;
	add.s64 	%rd72, %rd1, %rd71;
	ld.global.f32 	%f92, [%rd72];
	fma.rn.f32 	%f93, %f91, %f92, %f121;
	ld.global.f32 	%f94, [%rd69+128];
	ld.global.u32 	%r66, [%rd70+128];
	mul.wide.s32 	%rd73, %r66, 4;
	add.s64 	%rd74, %rd1, %rd73;
	ld.global.f32 	%f95, [%rd74];
	fma.rn.f32 	%f96, %f94, %f95, %f93;
	ld.global.f32 	%f97, [%rd69+256];
	ld.global.u32 	%r67, [%rd70+256];
	mul.wide.s32 	%rd75, %r67, 4;
	add.s64 	%rd76, %rd1, %rd75;
	ld.global.f32 	%f98, [%rd76];
	fma.rn.f32 	%f99, %f97, %f98, %f96;
	ld.global.f32 	%f100, [%rd69+384];
	ld.global.u32 	%r68, [%rd70+384];
	mul.wide.s32 	%rd77, %r68, 4;
	add.s64 	%rd78, %rd1, %rd77;
	ld.global.f32 	%f101, [%rd78];
	fma.rn.f32 	%f121, %f100, %f101, %f99;
	add.s32 	%r86, %r86, 128;
$L__BB2_11:
	setp.eq.s32 	%p9, %r13, 0;
	@%p9 bra 	$L__BB2_14;
	neg.s32 	%r83, %r13;
$L__BB2_13:
	.pragma "nounroll";
	mul.wide.s32 	%rd79, %r86, 4;
	add.s64 	%rd80, %rd2, %rd79;
	add.s64 	%rd81, %rd3, %rd79;
	ld.global.f32 	%f102, [%rd81];
	ld.global.u32 	%r69, [%rd80];
	mul.wide.s32 	%rd82, %r69, 4;
	add.s64 	%rd83, %rd1, %rd82;
	ld.global.f32 	%f103, [%rd83];
	fma.rn.f32 	%f121, %f102, %f103, %f121;
	add.s32 	%r86, %r86, 32;
	add.s32 	%r83, %r83, 1;
	setp.eq.s32 	%p10, %r83, 0;
	@%p10 bra 	$L__BB2_14;
	bra.uni 	$L__BB2_13;
$L__BB2_14:
	mov.b32 	%r70, %f121;
	shfl.sync.down.b32	%r71|%p11, %r70, 16, 31, -1;
	mov.b32 	%f104, %r71;
	add.f32 	%f105, %f121, %f104;
	mov.b32 	%r72, %f105;
	shfl.sync.down.b32	%r73|%p12, %r72, 8, 31, -1;
	mov.b32 	%f106, %r73;
	add.f32 	%f107, %f105, %f106;
	mov.b32 	%r74, %f107;
	shfl.sync.down.b32	%r75|%p13, %r74, 4, 31, -1;
	mov.b32 	%f108, %r75;
	add.f32 	%f109, %f107, %f108;
	mov.b32 	%r76, %f109;
	shfl.sync.down.b32	%r77|%p14, %r76, 2, 31, -1;
	mov.b32 	%f110, %r77;
	add.f32 	%f111, %f109, %f110;
	mov.b32 	%r78, %f111;
	shfl.sync.down.b32	%r79|%p15, %r78, 1, 31, -1;
	mov.b32 	%f112, %r79;
	add.f32 	%f14, %f111, %f112;
	setp.ne.s32 	%p16, %r2, 0;
	@%p16 bra 	$L__BB2_16;
	cvta.to.global.u64 	%rd84, %rd7;
	add.s64 	%rd86, %rd84, %rd12;
	st.global.f32 	[%rd86], %f14;
$L__BB2_16:
	ret;

}


// ===== COMPILED SASS (sm_100) =====

	.target	sm_100

	.elftype	@"ET_EXEC"


//--------------------- .note.nv.tkinfo           --------------------------
	.section	.note.nv.tkinfo,"",@"SHT_NOTE"
	.sectionflags	@"SHF_NOTE_NV_TKINFO"
	.tkinfo
        /*0018*/ 	.word	0x00000002
        /*0030*/ 	.string	""
        /*0030*/ 	.string	"ptxas"
        /*0030*/ 	.string	"Cuda compilation tools, release 13.0, V13.0.88"
        /*0030*/ 	.string	"Build cuda_13.0.r13.0/compiler.36424714_0"
        /*0030*/ 	.string	"-arch sm_100 -m 64 "



//--------------------- .note.nv.cuinfo           --------------------------
	.section	.note.nv.cuinfo,"",@"SHT_NOTE"
	.sectionflags	@"SHF_NOTE_NV_CUINFO"
        /*0018*/ 	.short	0x0002
        /*001a*/ 	.short	0x0064
        /*001c*/ 	.short	0x0082
	.zero		2


//--------------------- .nv.info                  --------------------------
	.section	.nv.info,"",@"SHT_CUDA_INFO"
	.align	4


	//----- nvinfo : EIATTR_REGCOUNT
	.align		4
        /*0000*/ 	.byte	0x04, 0x2f
        /*0002*/ 	.short	(.L_1 - .L_0)
	.align		4
.L_0:
        /*0004*/ 	.word	index@(_Z11spmv_scalarPKiS0_PKfS2_Pfi)
        /*0008*/ 	.word	0x00000020


	//----- nvinfo : EIATTR_FRAME_SIZE
	.align		4
.L_1:
        /*000c*/ 	.byte	0x04, 0x11
        /*000e*/ 	.short	(.L_3 - .L_2)
	.align		4
.L_2:
        /*0010*/ 	.word	index@(_Z11spmv_scalarPKiS0_PKfS2_Pfi)
        /*0014*/ 	.word	0x00000000


	//----- nvinfo : EIATTR_REGCOUNT
	.align		4
.L_3:
        /*0018*/ 	.byte	0x04, 0x2f
        /*001a*/ 	.short	(.L_5 - .L_4)
	.align		4
.L_4:
        /*001c*/ 	.word	index@(_Z16spmv_vector_smemPKiS0_PKfS2_Pfi)
        /*0020*/ 	.word	0x00000020


	//----- nvinfo : EIATTR_FRAME_SIZE
	.align		4
.L_5:
        /*0024*/ 	.byte	0x04, 0x11
        /*0026*/ 	.short	(.L_7 - .L_6)
	.align		4
.L_6:
        /*0028*/ 	.word	index@(_Z16spmv_vector_smemPKiS0_PKfS2_Pfi)
        /*002c*/ 	.word	0x00000000


	//----- nvinfo : EIATTR_REGCOUNT
	.align		4
.L_7:
        /*0030*/ 	.byte	0x04, 0x2f
        /*0032*/ 	.short	(.L_9 - .L_8)
	.align		4
.L_8:
        /*0034*/ 	.word	index@(_Z17spmv_warp_shufflePKiS0_PKfS2_Pfi)
        /*0038*/ 	.word	0x00000020


	//----- nvinfo : EIATTR_FRAME_SIZE
	.align		4
.L_9:
        /*003c*/ 	.byte	0x04, 0x11
        /*003e*/ 	.short	(.L_11 - .L_10)
	.align		4
.L_10:
        /*0040*/ 	.word	index@(_Z17spmv_warp_shufflePKiS0_PKfS2_Pfi)
        /*0044*/ 	.word	0x00000000


	//----- nvinfo : EIATTR_MIN_STACK_SIZE
	.align		4
.L_11:
        /*0048*/ 	.byte	0x04, 0x12
        /*004a*/ 	.short	(.L_13 - .L_12)
	.align		4
.L_12:
        /*004c*/ 	.word	index@(_Z17spmv_warp_shufflePKiS0_PKfS2_Pfi)
        /*0050*/ 	.word	0x00000000


	//----- nvinfo : EIATTR_MIN_STACK_SIZE
	.align		4
.L_13:
        /*0054*/ 	.byte	0x04, 0x12
        /*0056*/ 	.short	(.L_15 - .L_14)
	.align		4
.L_14:
        /*0058*/ 	.word	index@(_Z16spmv_vector_smemPKiS0_PKfS2_Pfi)
        /*005c*/ 	.word	0x00000000


	//----- nvinfo : EIATTR_MIN_STACK_SIZE
	.align		4
.L_15:
        /*0060*/ 	.byte	0x04, 0x12
        /*0062*/ 	.short	(.L_17 - .L_16)
	.align		4
.L_16:
        /*0064*/ 	.word	index@(_Z11spmv_scalarPKiS0_PKfS2_Pfi)
        /*0068*/ 	.word	0x00000000
.L_17:


//--------------------- .nv.compat                --------------------------
	.section	.nv.compat,"",@"SHT_CUDA_COMPAT_INFO"
	.align	4
        /*0000*/ 	.byte	0x02, 0x09, 0x00, 0x00, 0x02, 0x02, 0x01, 0x00, 0x02, 0x05, 0x05, 0x00, 0x03, 0x07, 0x01, 0x01
        /*0010*/ 	.byte	0x02, 0x03, 0x00, 0x00, 0x02, 0x06, 0x01, 0x00, 0x04, 0x0b, 0x08, 0x00, 0x09, 0x00, 0x00, 0x00
        /*0020*/ 	.byte	0x00, 0x00, 0x00, 0x00


//--------------------- .nv.info._Z17spmv_warp_shufflePKiS0_PKfS2_Pfi --------------------------
	.section	.nv.info._Z17spmv_warp_shufflePKiS0_PKfS2_Pfi,"",@"SHT_CUDA_INFO"
	.sectionflags	@""
	.align	4


	//----- nvinfo : EIATTR_CUDA_API_VERSION
	.align		4
        /*0000*/ 	.byte	0x04, 0x37
        /*0002*/ 	.short	(.L_19 - .L_18)
.L_18:
        /*0004*/ 	.word	0x00000082


	//----- nvinfo : EIATTR_KPARAM_INFO
	.align		4
.L_19:
        /*0008*/ 	.byte	0x04, 0x17
        /*000a*/ 	.short	(.L_21 - .L_20)
.L_20:
        /*000c*/ 	.word	0x00000000
        /*0010*/ 	.short	0x0005
        /*0012*/ 	.short	0x0028
        /*0014*/ 	.byte	0x00, 0xf0, 0x11, 0x00


	//----- nvinfo : EIATTR_KPARAM_INFO
	.align		4
.L_21:
        /*0018*/ 	.byte	0x04, 0x17
        /*001a*/ 	.short	(.L_23 - .L_22)
.L_22:
        /*001c*/ 	.word	0x00000000
        /*0020*/ 	.short	0x0004
        /*0022*/ 	.short	0x0020
        /*0024*/ 	.byte	0x00, 0xf5, 0x21, 0x00


	//----- nvinfo : EIATTR_KPARAM_INFO
	.align		4
.L_23:
        /*0028*/ 	.byte	0x04, 0x17
        /*002a*/ 	.short	(.L_25 - .L_24)
.L_24:
        /*002c*/ 	.word	0x00000000
        /*0030*/ 	.short	0x0003
        /*0032*/ 	.short	0x0018
        /*0034*/ 	.byte	0x00, 0xf5, 0x21, 0x00


	//----- nvinfo : EIATTR_KPARAM_INFO
	.align		4
.L_25:
        /*0038*/ 	.byte	0x04, 0x17
        /*003a*/ 	.short	(.L_27 - .L_26)
.L_26:
        /*003c*/ 	.word	0x00000000
        /*0040*/ 	.short	0x0002
        /*0042*/ 	.short	0x0010
        /*0044*/ 	.byte	0x00, 0xf5, 0x21, 0x00


	//----- nvinfo : EIATTR_KPARAM_INFO
	.align		4
.L_27:
        /*0048*/ 	.byte	0x04, 0x17
        /*004a*/ 	.short	(.L_29 - .L_28)
.L_28:
        /*004c*/ 	.word	0x00000000
        /*0050*/ 	.short	0x0001
        /*0052*/ 	.short	0x0008
        /*0054*/ 	.byte	0x00, 0xf5, 0x21, 0x00


	//----- nvinfo : EIATTR_KPARAM_INFO
	.align		4
.L_29:
        /*0058*/ 	.byte	0x04, 0x17
        /*005a*/ 	.short	(.L_31 - .L_30)
.L_30:
        /*005c*/ 	.word	0x00000000
        /*0060*/ 	.short	0x0000
        /*0062*/ 	.short	0x0000
        /*0064*/ 	.byte	0x00, 0xf5, 0x21, 0x00


	//----- nvinfo : EIATTR_SPARSE_MMA_MASK
	.align		4
.L_31:
        /*0068*/ 	.byte	0x03, 0x50
        /*006a*/ 	.short	0x0000


	//----- nvinfo : EIATTR_MAXREG_COUNT
	.align		4
        /*006c*/ 	.byte	0x03, 0x1b
        /*006e*/ 	.short	0x00ff


	//----- nvinfo : EIATTR_MERCURY_ISA_VERSION
	.align		4
        /*0070*/ 	.byte	0x03, 0x5f
        /*0072*/ 	.short	0x0101


	//----- nvinfo : EIATTR_COOP_GROUP_MASK_REGIDS
	.align		4
        /*0074*/ 	.byte	0x04, 0x29
        /*0076*/ 	.short	(.L_33 - .L_32)


	//   ....[0]....
.L_32:
        /*0078*/ 	.word	0xffffffff


	//   ....[1]....
        /*007c*/ 	.word	0xffffffff


	//   ....[2]....
        /*0080*/ 	.word	0xffffffff


	//   ....[3]....
        /*0084*/ 	.word	0xffffffff


	//   ....[4]....
        /*0088*/ 	.word	0xffffffff


	//----- nvinfo : EIATTR_COOP_GROUP_INSTR_OFFSETS
	.align		4
.L_33:
        /*008c*/ 	.byte	0x04, 0x28
        /*008e*/ 	.short	(.L_35 - .L_34)


	//   ....[0]....
.L_34:
        /*0090*/ 	.word	0x00000ea0


	//   ....[1]....
        /*0094*/ 	.word	0x00000ed0


	//   ....[2]....
        /*0098*/ 	.word	0x00000ef0


	//   ....[3]....
        /*009c*/ 	.word	0x00000f10


	//   ....[4]....
        /*00a0*/ 	.word	0x00000f30


	//----- nvinfo : EIATTR_VRC_CTA_INIT_COUNT
	.align		4
.L_35:
        /*00a4*/ 	.byte	0x02, 0x4a
	.zero		1
	.zero		1


	//----- nvinfo : EIATTR_EXIT_INSTR_OFFSETS
	.align		4
        /*00a8*/ 	.byte	0x04, 0x1c
        /*00aa*/ 	.short	(.L_37 - .L_36)


	//   ....[0]....
.L_36:
        /*00ac*/ 	.word	0x000000a0


	//   ....[1]....
        /*00b0*/ 	.word	0x00000f40


	//   ....[2]....
        /*00b4*/ 	.word	0x00000f90


	//----- nvinfo : EIATTR_CRS_STACK_SIZE
	.align		4
.L_37:
        /*00b8*/ 	.byte	0x04, 0x1e
        /*00ba*/ 	.short	(.L_39 - .L_38)
.L_38:
        /*00bc*/ 	.word	0x00000000


	//----- nvinfo : EIATTR_CBANK_PARAM_SIZE
	.align		4
.L_39:
        /*00c0*/ 	.byte	0x03, 0x19
        /*00c2*/ 	.short	0x002c


	//----- nvinfo : EIATTR_PARAM_CBANK
	.align		4
        /*00c4*/ 	.byte	0x04, 0x0a
        /*00c6*/ 	.short	(.L_41 - .L_40)
	.align		4
.L_40:
        /*00c8*/ 	.word	index@(.nv.constant0._Z17spmv_warp_shufflePKiS0_PKfS2_Pfi)
        /*00cc*/ 	.short	0x0380
        /*00ce*/ 	.short	0x002c


	//----- nvinfo : EIATTR_SW_WAR
	.align		4
.L_41:
        /*00d0*/ 	.byte	0x04, 0x36
        /*00d2*/ 	.short	(.L_43 - .L_42)
.L_42:
        /*00d4*/ 	.word	0x00000008
.L_43:


//--------------------- .nv.info._Z16spmv_vector_smemPKiS0_PKfS2_Pfi --------------------------
	.section	.nv.info._Z16spmv_vector_smemPKiS0_PKfS2_Pfi,"",@"SHT_CUDA_INFO"
	.sectionflags	@""
	.align	4


	//----- nvinfo : EIATTR_CUDA_API_VERSION
	.align		4
        /*0000*/ 	.byte	0x04, 0x37
        /*0002*/ 	.short	(.L_45 - .L_44)
.L_44:
        /*0004*/ 	.word	0x00000082


	//----- nvinfo : EIATTR_KPARAM_INFO
	.align		4
.L_45:
        /*0008*/ 	.byte	0x04, 0x17
        /*000a*/ 	.short	(.L_47 - .L_46)
.L_46:
        /*000c*/ 	.word	0x00000000
        /*0010*/ 	.short	0x0005
        /*0012*/ 	.short	0x0028
        /*0014*/ 	.byte	0x00, 0xf0, 0x11, 0x00


	//----- nvinfo : EIATTR_KPARAM_INFO
	.align		4
.L_47:
        /*0018*/ 	.byte	0x04, 0x17
        /*001a*/ 	.short	(.L_49 - .L_48)
.L_48:
        /*001c*/ 	.word	0x00000000
        /*0020*/ 	.short	0x0004
        /*0022*/ 	.short	0x0020
        /*0024*/ 	.byte	0x00, 0xf5, 0x21, 0x00


	//----- nvinfo : EIATTR_KPARAM_INFO
	.align		4
.L_49:
        /*0028*/ 	.byte	0x04, 0x17
        /*002a*/ 	.short	(.L_51 - .L_50)
.L_50:
        /*002c*/ 	.word	0x00000000
        /*0030*/ 	.short	0x0003
        /*0032*/ 	.short	0x0018
        /*0034*/ 	.byte	0x00, 0xf5, 0x21, 0x00


	//----- nvinfo : EIATTR_KPARAM_INFO
	.align		4
.L_51:
        /*0038*/ 	.byte	0x04, 0x17
        /*003a*/ 	.short	(.L_53 - .L_52)
.L_52:
        /*003c*/ 	.word	0x00000000
        /*0040*/ 	.short	0x0002
        /*0042*/ 	.short	0x0010
        /*0044*/ 	.byte	0x00, 0xf5, 0x21, 0x00


	//----- nvinfo : EIATTR_KPARAM_INFO
	.align		4
.L_53:
        /*0048*/ 	.byte	0x04, 0x17
        /*004a*/ 	.short	(.L_55 - .L_54)
.L_54:
        /*004c*/ 	.word	0x00000000
        /*0050*/ 	.short	0x0001
        /*0052*/ 	.short	0x0008
        /*0054*/ 	.byte	0x00, 0xf5, 0x21, 0x00


	//----- nvinfo : EIATTR_KPARAM_INFO
	.align		4
.L_55:
        /*0058*/ 	.byte	0x04, 0x17
        /*005a*/ 	.short	(.L_57 - .L_56)
.L_56:
        /*005c*/ 	.word	0x00000000
        /*0060*/ 	.short	0x0000
        /*0062*/ 	.short	0x0000
        /*0064*/ 	.byte	0x00, 0xf5, 0x21, 0x00


	//----- nvinfo : EIATTR_SPARSE_MMA_MASK
	.align		4
.L_57:
        /*0068*/ 	.byte	0x03, 0x50
        /*006a*/ 	.short	0x0000


	//----- nvinfo : EIATTR_MAXREG_COUNT
	.align		4
        /*006c*/ 	.byte	0x03, 0x1b
        /*006e*/ 	.short	0x00ff


	//----- nvinfo : EIATTR_MERCURY_ISA_VERSION
	.align		4
        /*0070*/ 	.byte	0x03, 0x5f
        /*0072*/ 	.short	0x0101


	//----- nvinfo : EIATTR_COOP_GROUP_MASK_REGIDS
	.align		4
        /*0074*/ 	.byte	0x04, 0x29
        /*0076*/ 	.short	(.L_59 - .L_58)


	//   ....[0]....
.L_58:
        /*0078*/ 	.word	0xffffffff


	//   ....[1]....
        /*007c*/ 	.word	0xffffffff


	//   ....[2]....
        /*0080*/ 	.word	0xffffffff


	//   ....[3]....
        /*0084*/ 	.word	0xffffffff


	//   ....[4]....
        /*0088*/ 	.word	0xffffffff


	//   ....[5]....
        /*008c*/ 	.word	0xffffffff


	//----- nvinfo : EIATTR_COOP_GROUP_INSTR_OFFSETS
	.align		4
.L_59:
        /*0090*/ 	.byte	0x04, 0x28
        /*0092*/ 	.short	(.L_61 - .L_60)


	//   ....[0]....
.L_60:
        /*0094*/ 	.word	0x00000f10


	//   ....[1]....
        /*0098*/ 	.word	0x00000f60


	//   ....[2]....
        /*009c*/ 	.word	0x00000fc0


	//   ....[3]....
        /*00a0*/ 	.word	0x00001020


	//   ....[4]....
        /*00a4*/ 	.word	0x00001080


	//   ....[5]....
        /*00a8*/ 	.word	0x000010e0


	//----- nvinfo : EIATTR_VRC_CTA_INIT_COUNT
	.align		4
.L_61:
        /*00ac*/ 	.byte	0x02, 0x4a
	.zero		1
	.zero		1


	//----- nvinfo : EIATTR_EXIT_INSTR_OFFSETS
	.align		4
        /*00b0*/ 	.byte	0x04, 0x1c
        /*00b2*/ 	.short	(.L_63 - .L_62)


	//   ....[0]....
.L_62:
        /*00b4*/ 	.word	0x000000a0


	//   ....[1]....
        /*00b8*/ 	.word	0x000010f0


	//   ....[2]....
        /*00bc*/ 	.word	0x00001140


	//----- nvinfo : EIATTR_CRS_STACK_SIZE
	.align		4
.L_63:
        /*00c0*/ 	.byte	0x04, 0x1e
        /*00c2*/ 	.short	(.L_65 - .L_64)
.L_64:
        /*00c4*/ 	.word	0x00000000


	//----- nvinfo : EIATTR_CBANK_PARAM_SIZE
	.align		4
.L_65:
        /*00c8*/ 	.byte	0x03, 0x19
        /*00ca*/ 	.short	0x002c


	//----- nvinfo : EIATTR_PARAM_CBANK
	.align		4
        /*00cc*/ 	.byte	0x04, 0x0a
        /*00ce*/ 	.short	(.L_67 - .L_66)
	.align		4
.L_66:
        /*00d0*/ 	.word	index@(.nv.constant0._Z16spmv_vector_smemPKiS0_PKfS2_Pfi)
        /*00d4*/ 	.short	0x0380
        /*00d6*/ 	.short	0x002c


	//----- nvinfo : EIATTR_SW_WAR
	.align		4
.L_67:
        /*00d8*/ 	.byte	0x04, 0x36
        /*00da*/ 	.short	(.L_69 - .L_68)
.L_68:
        /*00dc*/ 	.word	0x00000008
.L_69:


//--------------------- .nv.info._Z11spmv_scalarPKiS0_PKfS2_Pfi --------------------------
	.section	.nv.info._Z11spmv_scalarPKiS0_PKfS2_Pfi,"",@"SHT_CUDA_INFO"
	.sectionflags	@""
	.align	4


	//----- nvinfo : EIATTR_CUDA_API_VERSION
	.align		4
        /*0000*/ 	.byte	0x04, 0x37
        /*0002*/ 	.short	(.L_71 - .L_70)
.L_70:
        /*0004*/ 	.word	0x00000082


	//----- nvinfo : EIATTR_KPARAM_INFO
	.align		4
.L_71:
        /*0008*/ 	.byte	0x04, 0x17
        /*000a*/ 	.short	(.L_73 - .L_72)
.L_72:
        /*000c*/ 	.word	0x00000000
        /*0010*/ 	.short	0x0005
        /*0012*/ 	.short	0x0028
        /*0014*/ 	.byte	0x00, 0xf0, 0x11, 0x00


	//----- nvinfo : EIATTR_KPARAM_INFO
	.align		4
.L_73:
        /*0018*/ 	.byte	0x04, 0x17
        /*001a*/ 	.short	(.L_75 - .L_74)
.L_74:
        /*001c*/ 	.word	0x00000000
        /*0020*/ 	.short	0x0004
        /*0022*/ 	.short	0x0020
        /*0024*/ 	.byte	0x00, 0xf5, 0x21, 0x00


	//----- nvinfo : EIATTR_KPARAM_INFO
	.align		4
.L_75:
        /*0028*/ 	.byte	0x04, 0x17
        /*002a*/ 	.short	(.L_77 - .L_76)
.L_76:
        /*002c*/ 	.word	0x00000000
        /*0030*/ 	.short	0x0003
        /*0032*/ 	.short	0x0018
        /*0034*/ 	.byte	0x00, 0xf5, 0x21, 0x00


	//----- nvinfo : EIATTR_KPARAM_INFO
	.align		4
.L_77:
        /*0038*/ 	.byte	0x04, 0x17
        /*003a*/ 	.short	(.L_79 - .L_78)
.L_78:
        /*003c*/ 	.word	0x00000000
        /*0040*/ 	.short	0x0002
        /*0042*/ 	.short	0x0010
        /*0044*/ 	.byte	0x00, 0xf5, 0x21, 0x00


	//----- nvinfo : EIATTR_KPARAM_INFO
	.align		4
.L_79:
        /*0048*/ 	.byte	0x04, 0x17
        /*004a*/ 	.short	(.L_81 - .L_80)
.L_80:
        /*004c*/ 	.word	0x00000000
        /*0050*/ 	.short	0x0001
        /*0052*/ 	.short	0x0008
        /*0054*/ 	.byte	0x00, 0xf5, 0x21, 0x00


	//----- nvinfo : EIATTR_KPARAM_INFO
	.align		4
.L_81:
        /*0058*/ 	.byte	0x04, 0x17
        /*005a*/ 	.short	(.L_83 - .L_82)
.L_82:
        /*005c*/ 	.word	0x00000000
        /*0060*/ 	.short	0x0000
        /*0062*/ 	.short	0x0000
        /*0064*/ 	.byte	0x00, 0xf5, 0x21, 0x00


	//----- nvinfo : EIATTR_SPARSE_MMA_MASK
	.align		4
.L_83:
        /*0068*/ 	.byte	0x03, 0x50
        /*006a*/ 	.short	0x0000


	//----- nvinfo : EIATTR_MAXREG_COUNT
	.align		4
        /*006c*/ 	.byte	0x03, 0x1b
        /*006e*/ 	.short	0x00ff


	//----- nvinfo : EIATTR_MERCURY_ISA_VERSION
	.align		4
        /*0070*/ 	.byte	0x03, 0x5f
        /*0072*/ 	.short	0x0101


	//----- nvinfo : EIATTR_VRC_CTA_INIT_COUNT
	.align		4
        /*0074*/ 	.byte	0x02, 0x4a
	.zero		1
	.zero		1


	//----- nvinfo : EIATTR_EXIT_INSTR_OFFSETS
	.align		4
        /*0078*/ 	.byte	0x04, 0x1c
        /*007a*/ 	.short	(.L_85 - .L_84)


	//   ....[0]....
.L_84:
        /*007c*/ 	.word	0x00000070


	//   ....[1]....
        /*0080*/ 	.word	0x00000e50


	//----- nvinfo : EIATTR_CRS_STACK_SIZE
	.align		4
.L_85:
        /*0084*/ 	.byte	0x04, 0x1e
        /*0086*/ 	.short	(.L_87 - .L_86)
.L_86:
        /*0088*/ 	.word	0x00000000


	//----- nvinfo : EIATTR_CBANK_PARAM_SIZE
	.align		4
.L_87:
        /*008c*/ 	.byte	0x03, 0x19
        /*008e*/ 	.short	0x002c


	//----- nvinfo : EIATTR_PARAM_CBANK
	.align		4
        /*0090*/ 	.byte	0x04, 0x0a
        /*0092*/ 	.short	(.L_89 - .L_88)
	.align		4
.L_88:
        /*0094*/ 	.word	index@(.nv.constant0._Z11spmv_scalarPKiS0_PKfS2_Pfi)
        /*0098*/ 	.short	0x0380
        /*009a*/ 	.short	0x002c


	//----- nvinfo : EIATTR_SW_WAR
	.align		4
.L_89:
        /*009c*/ 	.byte	0x04, 0x36
        /*009e*/ 	.short	(.L_91 - .L_90)
.L_90:
        /*00a0*/ 	.word	0x00000008
.L_91:


//--------------------- .nv.callgraph             --------------------------
	.section	.nv.callgraph,"",@"SHT_CUDA_CALLGRAPH"
	.align	4
	.sectionentsize	8
	.align		4
        /*0000*/ 	.word	0x00000000
	.align		4
        /*0004*/ 	.word	0xffffffff
	.align		4
        /*0008*/ 	.word	0x00000000
	.align		4
        /*000c*/ 	.word	0xfffffffe
	.align		4
        /*0010*/ 	.word	0x00000000
	.align		4
        /*0014*/ 	.word	0xfffffffd
	.align		4
        /*0018*/ 	.word	0x00000000
	.align		4
        /*001c*/ 	.word	0xfffffffc


//--------------------- .text._Z17spmv_warp_shufflePKiS0_PKfS2_Pfi --------------------------
	.section	.text._Z17spmv_warp_shufflePKiS0_PKfS2_Pfi,"ax",@progbits
	.align	128
        .global         _Z17spmv_warp_shufflePKiS0_PKfS2_Pfi
        .type           _Z17spmv_warp_shufflePKiS0_PKfS2_Pfi,@function
        .size           _Z17spmv_warp_shufflePKiS0_PKfS2_Pfi,(.L_x_33 - _Z17spmv_warp_shufflePKiS0_PKfS2_Pfi)
        .other          _Z17spmv_warp_shufflePKiS0_PKfS2_Pfi,@"STO_CUDA_ENTRY STV_DEFAULT"
_Z17spmv_warp_shufflePKiS0_PKfS2_Pfi:
.text._Z17spmv_warp_shufflePKiS0_PKfS2_Pfi:
[----:B------:R-:W-:Y:S01]  /*0000*/  LDC R1, c[0x0][0x37c] ;  /* 0x0000df00ff017b82 */ /* 0x000fe20000000800 */
[----:B------:R-:W0:Y:S07]  /*0010*/  S2R R3, SR_TID.X ;  /* 0x0000000000037919 */ /* 0x000e2e0000002100 */
[----:B------:R-:W0:Y:S01]  /*0020*/  S2UR UR4, SR_CTAID.X ;  /* 0x00000000000479c3 */ /* 0x000e220000002500 */
[----:B------:R-:W1:Y:S07]  /*0030*/  LDCU UR5, c[0x0][0x3a8] ;  /* 0x00007500ff0577ac */ /* 0x000e6e0008000800 */
[----:B------:R-:W0:Y:S02]  /*0040*/  LDC R2, c[0x0][0x360] ;  /* 0x0000d800ff027b82 */ /* 0x000e240000000800 */
[----:B0-----:R-:W-:-:S05]  /*0050*/  IMAD R2, R2, UR4, R3 ;  /* 0x0000000402027c24 */ /* 0x001fca000f8e0203 */
[----:B------:R-:W-:-:S04]  /*0060*/  SHF.R.S32.HI R3, RZ, 0x1f, R2 ;  /* 0x0000001fff037819 */ /* 0x000fc80000011402 */
[----:B------:R-:W-:-:S04]  /*0070*/  LEA.HI R3, R3, R2, RZ, 0x5 ;  /* 0x0000000203037211 */ /* 0x000fc800078f28ff */
[----:B------:R-:W-:-:S04]  /*0080*/  SHF.R.S32.HI R0, RZ, 0x5, R3 ;  /* 0x00000005ff007819 */ /* 0x000fc80000011403 */
[----:B-1----:R-:W-:-:S13]  /*0090*/  ISETP.GE.AND P0, PT, R0, UR5, PT ;  /* 0x0000000500007c0c */ /* 0x002fda000bf06270 */
[----:B------:R-:W-:Y:S05]  /*00a0*/  @P0 EXIT ;  /* 0x000000000000094d */ /* 0x000fea0003800000 */
[----:B------:R-:W0:Y:S01]  /*00b0*/  LDC.64 R4, c[0x0][0x380] ;  /* 0x0000e000ff047b82 */ /* 0x000e220000000a00 */
[----:B------:R-:W1:Y:S01]  /*00c0*/  LDCU.64 UR4, c[0x0][0x358] ;  /* 0x00006b00ff0477ac */ /* 0x000e620008000a00 */
[----:B0-----:R-:W-:-:S05]  /*00d0*/  IMAD.WIDE R4, R0, 0x4, R4 ;  /* 0x0000000400047825 */ /* 0x001fca00078e0204 */
[----:B-1----:R-:W2:Y:S04]  /*00e0*/  LDG.E R7, desc[UR4][R4.64] ;  /* 0x0000000404077981 */ /* 0x002ea8000c1e1900 */
[----:B------:R-:W3:Y:S01]  /*00f0*/  LDG.E R9, desc[UR4][R4.64+0x4] ;  /* 0x0000040404097981 */ /* 0x000ee2000c1e1900 */
[----:B------:R-:W-:Y:S01]  /*0100*/  LOP3.LUT R3, R3, 0xffffffe0, RZ, 0xc0, !PT ;  /* 0xffffffe003037812 */ /* 0x000fe200078ec0ff */
[----:B------:R-:W-:Y:S01]  /*0110*/  BSSY.RECONVERGENT B0, `(.L_x_0) ;  /* 0x00000d8000007945 */ /* 0x000fe20003800200 */
[----:B------:R-:W-:Y:S02]  /*0120*/  HFMA2 R6, -RZ, RZ, 0, 0 ;  /* 0x00000000ff067431 */ /* 0x000fe400000001ff */
[----:B------:R-:W-:-:S04]  /*0130*/  IADD3 R2, PT, PT, R2, -R3, RZ ;  /* 0x8000000302027210 */ /* 0x000fc80007ffe0ff */
[----:B--2---:R-:W-:-:S04]  /*0140*/  IADD3 R8, PT, PT, R2, R7, RZ ;  /* 0x0000000702087210 */ /* 0x004fc80007ffe0ff */
[----:B---3--:R-:W-:-:S13]  /*0150*/  ISETP.GE.AND P0, PT, R8, R9, PT ;  /* 0x000000090800720c */ /* 0x008fda0003f06270 */
[----:B------:R-:W-:Y:S05]  /*0160*/  @P0 BRA `(.L_x_1) ;  /* 0x0000000c00480947 */ /* 0x000fea0003800000 */
[----:B------:R-:W-:Y:S01]  /*0170*/  MOV R4, R8 ;  /* 0x0000000800047202 */ /* 0x000fe20000000f00 */
[----:B------:R-:W-:Y:S01]  /*0180*/  BSSY.RECONVERGENT B1, `(.L_x_2) ;  /* 0x000006a000017945 */ /* 0x000fe20003800200 */
[----:B------:R-:W-:Y:S02]  /*0190*/  LOP3.LUT R7, RZ, R7, RZ, 0x33, !PT ;  /* 0x00000007ff077212 */ /* 0x000fe400078e33ff */
[----:B------:R-:W-:Y:S02]  /*01a0*/  VIADDMNMX R9, R4, 0x20, R9, !PT ;  /* 0x0000002004097846 */ /* 0x000fe40007800109 */
[----:B------:R-:W-:Y:S02]  /*01b0*/  MOV R6, RZ ;  /* 0x000000ff00067202 */ /* 0x000fe40000000f00 */
[----:B------:R-:W-:-:S04]  /*01c0*/  IADD3 R9, PT, PT, -R2, R9, R7 ;  /* 0x0000000902097210 */ /* 0x000fc80007ffe107 */
[C---:B------:R-:W-:Y:S02]  /*01d0*/  ISETP.GE.U32.AND P1, PT, R9.reuse, 0x1e0, PT ;  /* 0x000001e00900780c */ /* 0x040fe40003f26070 */
[----:B------:R-:W-:-:S04]  /*01e0*/  LEA.HI R5, R9, 0x1, RZ, 0x1b ;  /* 0x0000000109057811 */ /* 0x000fc800078fd8ff */
[----:B------:R-:W-:-:S04]  /*01f0*/  LOP3.LUT R7, R5, 0xf, RZ, 0xc0, !PT ;  /* 0x0000000f05077812 */ /* 0x000fc800078ec0ff */
[----:B------:R-:W-:-:S03]  /*0200*/  ISETP.NE.AND P0, PT, R7, RZ, PT ;  /* 0x000000ff0700720c */ /* 0x000fc60003f05270 */
[----:B------:R-:W-:Y:S10]  /*0210*/  @!P1 BRA `(.L_x_3) ;  /* 0x0000000400809947 */ /* 0x000ff40003800000 */
[----:B------:R-:W0:Y:S01]  /*0220*/  LDC.64 R8, c[0x0][0x390] ;  /* 0x0000e400ff087b82 */ /* 0x000e220000000a00 */
[----:B------:R-:W-:Y:S02]  /*0230*/  LOP3.LUT R3, R5, 0xffffff0, RZ, 0xc0, !PT ;  /* 0x0ffffff005037812 */ /* 0x000fe400078ec0ff */
[----:B------:R-:W-:Y:S02]  /*0240*/  MOV R6, RZ ;  /* 0x000000ff00067202 */ /* 0x000fe40000000f00 */
[----:B------:R-:W-:-:S03]  /*0250*/  IADD3 R3, PT, PT, -R3, RZ, RZ ;  /* 0x000000ff03037210 */ /* 0x000fc60007ffe1ff */
[----:B------:R-:W1:Y:S01]  /*0260*/  LDC.64 R10, c[0x0][0x388] ;  /* 0x0000e200ff0a7b82 */ /* 0x000e620000000a00 */
[----:B0-----:R-:W-:-:S04]  /*0270*/  IADD3 R8, P1, PT, R8, 0x400, RZ ;  /* 0x0000040008087810 */ /* 0x001fc80007f3e0ff */
[----:B------:R-:W-:Y:S02]  /*0280*/  IADD3.X R9, PT, PT, RZ, R9, RZ, P1, !PT ;  /* 0x00000009ff097210 */ /* 0x000fe40000ffe4ff */
[----:B-1----:R-:W-:-:S04]  /*0290*/  IADD3 R10, P2, PT, R10, 0x400, RZ ;  /* 0x000004000a0a7810 */ /* 0x002fc80007f5e0ff */
[----:B------:R-:W-:-:S09]  /*02a0*/  IADD3.X R11, PT, PT, RZ, R11, RZ, P2, !PT ;  /* 0x0000000bff0b7210 */ /* 0x000fd200017fe4ff */
.L_x_4:
[C---:B------:R-:W-:Y:S01]  /*02b0*/  IMAD.WIDE R12, R4.reuse, 0x4, R10 ;  /* 0x00000004040c7825 */ /* 0x040fe200078e020a */
[----:B------:R-:W0:Y:S04]  /*02c0*/  LDC.64 R16, c[0x0][0x398] ;  /* 0x0000e600ff107b82 */ /* 0x000e280000000a00 */
[----:B------:R-:W0:Y:S04]  /*02d0*/  LDG.E R25, desc[UR4][R12.64+-0x400] ;  /* 0xfffc00040c197981 */ /* 0x000e28000c1e1900 */
[----:B------:R-:W2:Y:S04]  /*02e0*/  LDG.E R19, desc[UR4][R12.64+-0x380] ;  /* 0xfffc80040c137981 */ /* 0x000ea8000c1e1900 */
[----:B------:R-:W3:Y:S01]  /*02f0*/  LDG.E R21, desc[UR4][R12.64+-0x300] ;  /* 0xfffd00040c157981 */ /* 0x000ee2000c1e1900 */
[----:B------:R-:W-:-:S03]  /*0300*/  IMAD.WIDE R14, R4, 0x4, R8 ;  /* 0x00000004040e7825 */ /* 0x000fc600078e0208 */
[----:B------:R-:W4:Y:S04]  /*0310*/  LDG.E R26, desc[UR4][R12.64+-0x280] ;  /* 0xfffd80040c1a7981 */ /* 0x000f28000c1e1900 */
[----:B------:R-:W5:Y:S04]  /*0320*/  LDG.E R27, desc[UR4][R14.64+-0x400] ;  /* 0xfffc00040e1b7981 */ /* 0x000f68000c1e1900 */
[----:B------:R-:W4:Y:S04]  /*0330*/  LDG.E R28, desc[UR4][R14.64+-0x380] ;  /* 0xfffc80040e1c7981 */ /* 0x000f28000c1e1900 */
[----:B------:R-:W4:Y:S04]  /*0340*/  LDG.E R22, desc[UR4][R14.64+-0x300] ;  /* 0xfffd00040e167981 */ /* 0x000f28000c1e1900 */
[----:B------:R-:W4:Y:S04]  /*0350*/  LDG.E R29, desc[UR4][R12.64+-0x200] ;  /* 0xfffe00040c1d7981 */ /* 0x000f28000c1e1900 */
[----:B------:R-:W4:Y:S01]  /*0360*/  LDG.E R23, desc[UR4][R12.64+-0x180] ;  /* 0xfffe80040c177981 */ /* 0x000f22000c1e1900 */
[----:B0-----:R-:W-:-:S04]  /*0370*/  IMAD.WIDE R24, R25, 0x4, R16 ;  /* 0x0000000419187825 */ /* 0x001fc800078e0210 */
[--C-:B--2---:R-:W-:Y:S02]  /*0380*/  IMAD.WIDE R18, R19, 0x4, R16.reuse ;  /* 0x0000000413127825 */ /* 0x104fe400078e0210 */
[----:B------:R-:W5:Y:S02]  /*0390*/  LDG.E R25, desc[UR4][R24.64] ;  /* 0x0000000418197981 */ /* 0x000f64000c1e1900 */
[----:B---3--:R-:W-:Y:S02]  /*03a0*/  IMAD.WIDE R20, R21, 0x4, R16 ;  /* 0x0000000415147825 */ /* 0x008fe400078e0210 */
[----:B------:R-:W4:Y:S04]  /*03b0*/  LDG.E R18, desc[UR4][R18.64] ;  /* 0x0000000412127981 */ /* 0x000f28000c1e1900 */
[----:B------:R-:W2:Y:S04]  /*03c0*/  LDG.E R21, desc[UR4][R20.64] ;  /* 0x0000000414157981 */ /* 0x000ea8000c1e1900 */
[----:B------:R-:W3:Y:S01]  /*03d0*/  LDG.E R24, desc[UR4][R14.64+-0x200] ;  /* 0xfffe00040e187981 */ /* 0x000ee2000c1e1900 */
[----:B-----5:R-:W-:-:S03]  /*03e0*/  FFMA R27, R27, R25, R6 ;  /* 0x000000191b1b7223 */ /* 0x020fc60000000006 */
[----:B------:R-:W5:Y:S01]  /*03f0*/  LDG.E R6, desc[UR4][R12.64+-0x100] ;  /* 0xffff00040c067981 */ /* 0x000f62000c1e1900 */
[----:B----4-:R-:W-:Y:S01]  /*0400*/  FFMA R25, R28, R18, R27 ;  /* 0x000000121c197223 */ /* 0x010fe2000000001b */
[----:B------:R-:W-:Y:S02]  /*0410*/  IMAD.WIDE R26, R26, 0x4, R16 ;  /* 0x000000041a1a7825 */ /* 0x000fe400078e0210 */
[----:B------:R-:W4:Y:S02]  /*0420*/  LDG.E R28, desc[UR4][R14.64+-0x180] ;  /* 0xfffe80040e1c7981 */ /* 0x000f24000c1e1900 */
[----:B--2---:R-:W-:Y:S01]  /*0430*/  FFMA R22, R22, R21, R25 ;  /* 0x0000001516167223 */ /* 0x004fe20000000019 */
[--C-:B------:R-:W-:Y:S01]  /*0440*/  IMAD.WIDE R18, R29, 0x4, R16.reuse ;  /* 0x000000041d127825 */ /* 0x100fe200078e0210 */
[----:B------:R-:W2:Y:S04]  /*0450*/  LDG.E R25, desc[UR4][R14.64+-0x280] ;  /* 0xfffd80040e197981 */ /* 0x000ea8000c1e1900 */
[----:B------:R-:W2:Y:S01]  /*0460*/  LDG.E R26, desc[UR4][R26.64] ;  /* 0x000000041a1a7981 */ /* 0x000ea2000c1e1900 */
[----:B------:R-:W-:-:S03]  /*0470*/  IMAD.WIDE R20, R23, 0x4, R16 ;  /* 0x0000000417147825 */ /* 0x000fc600078e0210 */
[----:B------:R-:W3:Y:S04]  /*0480*/  LDG.E R19, desc[UR4][R18.64] ;  /* 0x0000000412137981 */ /* 0x000ee8000c1e1900 */
[----:B------:R-:W4:Y:S04]  /*0490*/  LDG.E R23, desc[UR4][R12.64+-0x80] ;  /* 0xffff80040c177981 */ /* 0x000f28000c1e1900 */
[----:B------:R-:W4:Y:S04]  /*04a0*/  LDG.E R20, desc[UR4][R20.64] ;  /* 0x0000000414147981 */ /* 0x000f28000c1e1900 */
[----:B------:R-:W4:Y:S04]  /*04b0*/  LDG.E R29, desc[UR4][R12.64] ;  /* 0x000000040c1d7981 */ /* 0x000f28000c1e1900 */
[----:B------:R-:W4:Y:S04]  /*04c0*/  LDG.E R18, desc[UR4][R14.64] ;  /* 0x000000040e127981 */ /* 0x000f28000c1e1900 */
[----:B------:R-:W4:Y:S01]  /*04d0*/  LDG.E R21, desc[UR4][R12.64+0x100] ;  /* 0x000100040c157981 */ /* 0x000f22000c1e1900 */
[----:B--2---:R-:W-:Y:S01]  /*04e0*/  FFMA R25, R25, R26, R22 ;  /* 0x0000001a19197223 */ /* 0x004fe20000000016 */
[----:B-----5:R-:W-:-:S04]  /*04f0*/  IMAD.WIDE R26, R6, 0x4, R16 ;  /* 0x00000004061a7825 */ /* 0x020fc800078e0210 */
[----:B---3--:R-:W-:Y:S02]  /*0500*/  FFMA R25, R24, R19, R25 ;  /* 0x0000001318197223 */ /* 0x008fe40000000019 */
[----:B------:R-:W2:Y:S01]  /*0510*/  LDG.E R19, desc[UR4][R14.64+-0x100] ;  /* 0xffff00040e137981 */ /* 0x000ea2000c1e1900 */
[----:B----4-:R-:W-:-:S03]  /*0520*/  IMAD.WIDE R22, R23, 0x4, R16 ;  /* 0x0000000417167825 */ /* 0x010fc600078e0210 */
[----:B------:R-:W2:Y:S01]  /*0530*/  LDG.E R26, desc[UR4][R26.64] ;  /* 0x000000041a1a7981 */ /* 0x000ea2000c1e1900 */
[----:B------:R-:W-:-:S03]  /*0540*/  FFMA R6, R28, R20, R25 ;  /* 0x000000141c067223 */ /* 0x000fc60000000019 */
[----:B------:R-:W3:Y:S04]  /*0550*/  LDG.E R22, desc[UR4][R22.64] ;  /* 0x0000000416167981 */ /* 0x000ee8000c1e1900 */
[----:B------:R-:W3:Y:S04]  /*0560*/  LDG.E R25, desc[UR4][R14.64+-0x80] ;  /* 0xffff80040e197981 */ /* 0x000ee8000c1e1900 */
[----:B------:R-:W4:Y:S01]  /*0570*/  LDG.E R24, desc[UR4][R12.64+0x80] ;  /* 0x000080040c187981 */ /* 0x000f22000c1e1900 */
[----:B------:R-:W-:-:S03]  /*0580*/  IMAD.WIDE R28, R29, 0x4, R16 ;  /* 0x000000041d1c7825 */ /* 0x000fc600078e0210 */
[----:B------:R-:W5:Y:S04]  /*0590*/  LDG.E R20, desc[UR4][R14.64+0x80] ;  /* 0x000080040e147981 */ /* 0x000f68000c1e1900 */
[----:B------:R-:W5:Y:S04]  /*05a0*/  LDG.E R29, desc[UR4][R28.64] ;  /* 0x000000041c1d7981 */ /* 0x000f68000c1e1900 */
[----:B------:R-:W5:Y:S04]  /*05b0*/  LDG.E R27, desc[UR4][R12.64+0x280] ;  /* 0x000280040c1b7981 */ /* 0x000f68000c1e1900 */
[----:B------:R-:W5:Y:S01]  /*05c0*/  LDG.E R28, desc[UR4][R12.64+0x380] ;  /* 0x000380040c1c7981 */ /* 0x000f62000c1e1900 */
[----:B--2---:R-:W-:-:S03]  /*05d0*/  FFMA R6, R19, R26, R6 ;  /* 0x0000001a13067223 */ /* 0x004fc60000000006 */
[----:B------:R-:W2:Y:S04]  /*05e0*/  LDG.E R19, desc[UR4][R12.64+0x180] ;  /* 0x000180040c137981 */ /* 0x000ea8000c1e1900 */
[----:B------:R-:W2:Y:S01]  /*05f0*/  LDG.E R26, desc[UR4][R14.64+0x100] ;  /* 0x000100040e1a7981 */ /* 0x000ea2000c1e1900 */
[----:B---3--:R-:W-:Y:S01]  /*0600*/  FFMA R6, R25, R22, R6 ;  /* 0x0000001619067223 */ /* 0x008fe20000000006 */
[----:B----4-:R-:W-:-:S04]  /*0610*/  IMAD.WIDE R24, R24, 0x4, R16 ;  /* 0x0000000418187825 */ /* 0x010fc800078e0210 */
[----:B------:R-:W-:Y:S02]  /*0620*/  IMAD.WIDE R22, R21, 0x4, R16 ;  /* 0x0000000415167825 */ /* 0x000fe400078e0210 */
[----:B------:R-:W3:Y:S04]  /*0630*/  LDG.E R25, desc[UR4][R24.64] ;  /* 0x0000000418197981 */ /* 0x000ee8000c1e1900 */
[----:B------:R-:W4:Y:S04]  /*0640*/  LDG.E R21, desc[UR4][R12.64+0x200] ;  /* 0x000200040c157981 */ /* 0x000f28000c1e1900 */
[----:B------:R-:W4:Y:S01]  /*0650*/  LDG.E R22, desc[UR4][R22.64] ;  /* 0x0000000416167981 */ /* 0x000f22000c1e1900 */
[----:B-----5:R-:W-:-:S03]  /*0660*/  FFMA R6, R18, R29, R6 ;  /* 0x0000001d12067223 */ /* 0x020fc60000000006 */
[----:B------:R-:W5:Y:S04]  /*0670*/  LDG.E R29, desc[UR4][R12.64+0x300] ;  /* 0x000300040c1d7981 */ /* 0x000f68000c1e1900 */
[----:B------:R-:W5:Y:S04]  /*0680*/  LDG.E R12, desc[UR4][R14.64+0x280] ;  /* 0x000280040e0c7981 */ /* 0x000f68000c1e1900 */
[----:B------:R-:W5:Y:S01]  /*0690*/  LDG.E R13, desc[UR4][R14.64+0x380] ;  /* 0x000380040e0d7981 */ /* 0x000f62000c1e1900 */
[----:B--2---:R-:W-:-:S06]  /*06a0*/  IMAD.WIDE R18, R19, 0x4, R16 ;  /* 0x0000000413127825 */ /* 0x004fcc00078e0210 */
[----:B------:R-:W2:Y:S01]  /*06b0*/  LDG.E R19, desc[UR4][R18.64] ;  /* 0x0000000412137981 */ /* 0x000ea2000c1e1900 */
[----:B---3--:R-:W-:-:S03]  /*06c0*/  FFMA R25, R20, R25, R6 ;  /* 0x0000001914197223 */ /* 0x008fc60000000006 */
[----:B------:R-:W2:Y:S01]  /*06d0*/  LDG.E R6, desc[UR4][R14.64+0x180] ;  /* 0x000180040e067981 */ /* 0x000ea2000c1e1900 */
[----:B----4-:R-:W-:-:S04]  /*06e0*/  IMAD.WIDE R20, R21, 0x4, R16 ;  /* 0x0000000415147825 */ /* 0x010fc800078e0210 */
[----:B------:R-:W-:Y:S01]  /*06f0*/  FFMA R26, R26, R22, R25 ;  /* 0x000000161a1a7223 */ /* 0x000fe20000000019 */
[--C-:B------:R-:W-:Y:S01]  /*0700*/  IMAD.WIDE R22, R27, 0x4, R16.reuse ;  /* 0x000000041b167825 */ /* 0x100fe200078e0210 */
[----:B------:R-:W3:Y:S04]  /*0710*/  LDG.E R20, desc[UR4][R20.64] ;  /* 0x0000000414147981 */ /* 0x000ee8000c1e1900 */
[----:B------:R-:W3:Y:S01]  /*0720*/  LDG.E R27, desc[UR4][R14.64+0x200] ;  /* 0x000200040e1b7981 */ /* 0x000ee2000c1e1900 */
[----:B-----5:R-:W-:-:S03]  /*0730*/  IMAD.WIDE R24, R29, 0x4, R16 ;  /* 0x000000041d187825 */ /* 0x020fc600078e0210 */
[----:B------:R-:W4:Y:S01]  /*0740*/  LDG.E R23, desc[UR4][R22.64] ;  /* 0x0000000416177981 */ /* 0x000f22000c1e1900 */
[----:B------:R-:W-:-:S03]  /*0750*/  IMAD.WIDE R28, R28, 0x4, R16 ;  /* 0x000000041c1c7825 */ /* 0x000fc600078e0210 */
[----:B------:R-:W5:Y:S04]  /*0760*/  LDG.E R24, desc[UR4][R24.64] ;  /* 0x0000000418187981 */ /* 0x000f68000c1e1900 */
[----:B------:R-:W5:Y:S04]  /*0770*/  LDG.E R16, desc[UR4][R14.64+0x300] ;  /* 0x000300040e107981 */ /* 0x000f68000c1e1900 */
[----:B------:R-:W5:Y:S01]  /*0780*/  LDG.E R28, desc[UR4][R28.64] ;  /* 0x000000041c1c7981 */ /* 0x000f62000c1e1900 */
[----:B------:R-:W-:-:S04]  /*0790*/  IADD3 R3, PT, PT, R3, 0x10, RZ ;  /* 0x0000001003037810 */ /* 0x000fc80007ffe0ff */
[----:B------:R-:W-:Y:S02]  /*07a0*/  ISETP.NE.AND P1, PT, R3, RZ, PT ;  /* 0x000000ff0300720c */ /* 0x000fe40003f25270 */
[----:B------:R-:W-:Y:S01]  /*07b0*/  IADD3 R4, PT, PT, R4, 0x200, RZ ;  /* 0x0000020004047810 */ /* 0x000fe20007ffe0ff */
[----:B--2---:R-:W-:-:S04]  /*07c0*/  FFMA R6, R6, R19, R26 ;  /* 0x0000001306067223 */ /* 0x004fc8000000001a */
[----:B---3--:R-:W-:-:S04]  /*07d0*/  FFMA R27, R27, R20, R6 ;  /* 0x000000141b1b7223 */ /* 0x008fc80000000006 */
[----:B----4-:R-:W-:-:S04]  /*07e0*/  FFMA R27, R12, R23, R27 ;  /* 0x000000170c1b7223 */ /* 0x010fc8000000001b */
[----:B-----5:R-:W-:-:S04]  /*07f0*/  FFMA R16, R16, R24, R27 ;  /* 0x0000001810107223 */ /* 0x020fc8000000001b */
[----:B------:R-:W-:Y:S01]  /*0800*/  FFMA R6, R13, R28, R16 ;  /* 0x0000001c0d067223 */ /* 0x000fe20000000010 */
[----:B------:R-:W-:Y:S06]  /*0810*/  @P1 BRA `(.L_x_4) ;  /* 0xfffffff800a41947 */ /* 0x000fec000383ffff */
.L_x_3:
[----:B------:R-:W-:Y:S05]  /*0820*/  BSYNC.RECONVERGENT B1 ;  /* 0x0000000000017941 */ /* 0x000fea0003800200 */
.L_x_2:
[----:B------:R-:W-:Y:S05]  /*0830*/  @!P0 BRA `(.L_x_1) ;  /* 0x0000000400948947 */ /* 0x000fea0003800000 */
[----:B------:R-:W-:Y:S01]  /*0840*/  ISETP.GE.U32.AND P0, PT, R7, 0x8, PT ;  /* 0x000000080700780c */ /* 0x000fe20003f06070 */
[----:B------:R-:W-:Y:S01]  /*0850*/  BSSY.RECONVERGENT B1, `(.L_x_5) ;  /* 0x0000032000017945 */ /* 0x000fe20003800200 */
[----:B------:R-:W-:-:S04]  /*0860*/  LOP3.LUT R3, R5, 0x7, RZ, 0xc0, !PT ;  /* 0x0000000705037812 */ /* 0x000fc800078ec0ff */
[----:B------:R-:W-:-:S07]  /*0870*/  ISETP.NE.AND P1, PT, R3, RZ, PT ;  /* 0x000000ff0300720c */ /* 0x000fce0003f25270 */
[----:B------:R-:W-:Y:S06]  /*0880*/  @!P0 BRA `(.L_x_6) ;  /* 0x0000000000b88947 */ /* 0x000fec0003800000 */
[----:B------:R-:W0:Y:S08]  /*0890*/  LDC.64 R12, c[0x0][0x388] ;  /* 0x0000e200ff0c7b82 */ /* 0x000e300000000a00 */
[----:B------:R-:W1:Y:S08]  /*08a0*/  LDC.64 R24, c[0x0][0x390] ;  /* 0x0000e400ff187b82 */ /* 0x000e700000000a00 */
[----:B------:R-:W2:Y:S01]  /*08b0*/  LDC.64 R14, c[0x0][0x398] ;  /* 0x0000e600ff0e7b82 */ /* 0x000ea20000000a00 */
[----:B0-----:R-:W-:-:S05]  /*08c0*/  IMAD.WIDE R12, R4, 0x4, R12 ;  /* 0x00000004040c7825 */ /* 0x001fca00078e020c */
[----:B------:R-:W2:Y:S04]  /*08d0*/  LDG.E R19, desc[UR4][R12.64] ;  /* 0x000000040c137981 */ /* 0x000ea8000c1e1900 */
[----:B------:R-:W3:Y:S04]  /*08e0*/  LDG.E R27, desc[UR4][R12.64+0x80] ;  /* 0x000080040c1b7981 */ /* 0x000ee8000c1e1900 */
[----:B------:R-:W4:Y:S04]  /*08f0*/  LDG.E R20, desc[UR4][R12.64+0x100] ;  /* 0x000100040c147981 */ /* 0x000f28000c1e1900 */
[----:B------:R-:W5:Y:S04]  /*0900*/  LDG.E R16, desc[UR4][R12.64+0x180] ;  /* 0x000180040c107981 */ /* 0x000f68000c1e1900 */
[----:B------:R-:W5:Y:S04]  /*0910*/  LDG.E R21, desc[UR4][R12.64+0x200] ;  /* 0x000200040c157981 */ /* 0x000f68000c1e1900 */
[----:B------:R-:W5:Y:S04]  /*0920*/  LDG.E R23, desc[UR4][R12.64+0x280] ;  /* 0x000280040c177981 */ /* 0x000f68000c1e1900 */
[----:B------:R-:W5:Y:S04]  /*0930*/  LDG.E R17, desc[UR4][R12.64+0x300] ;  /* 0x000300040c117981 */ /* 0x000f68000c1e1900 */
[----:B------:R-:W5:Y:S01]  /*0940*/  LDG.E R29, desc[UR4][R12.64+0x380] ;  /* 0x000380040c1d7981 */ /* 0x000f62000c1e1900 */
[----:B-1----:R-:W-:-:S05]  /*0950*/  IMAD.WIDE R24, R4, 0x4, R24 ;  /* 0x0000000404187825 */ /* 0x002fca00078e0218 */
[----:B------:R-:W5:Y:S04]  /*0960*/  LDG.E R7, desc[UR4][R24.64] ;  /* 0x0000000418077981 */ /* 0x000f68000c1e1900 */
[----:B------:R-:W5:Y:S04]  /*0970*/  LDG.E R8, desc[UR4][R24.64+0x80] ;  /* 0x0000800418087981 */ /* 0x000f68000c1e1900 */
[----:B------:R-:W5:Y:S04]  /*0980*/  LDG.E R9, desc[UR4][R24.64+0x100] ;  /* 0x0001000418097981 */ /* 0x000f68000c1e1900 */
[----:B------:R-:W5:Y:S04]  /*0990*/  LDG.E R10, desc[UR4][R24.64+0x180] ;  /* 0x00018004180a7981 */ /* 0x000f68000c1e1900 */
[----:B------:R-:W5:Y:S04]  /*09a0*/  LDG.E R11, desc[UR4][R24.64+0x200] ;  /* 0x00020004180b7981 */ /* 0x000f68000c1e1900 */
[----:B------:R-:W5:Y:S04]  /*09b0*/  LDG.E R12, desc[UR4][R24.64+0x280] ;  /* 0x00028004180c7981 */ /* 0x000f68000c1e1900 */
[----:B------:R-:W5:Y:S04]  /*09c0*/  LDG.E R13, desc[UR4][R24.64+0x300] ;  /* 0x00030004180d7981 */ /* 0x000f68000c1e1900 */
[----:B------:R-:W5:Y:S01]  /*09d0*/  LDG.E R24, desc[UR4][R24.64+0x380] ;  /* 0x0003800418187981 */ /* 0x000f62000c1e1900 */
[----:B--2---:R-:W-:-:S04]  /*09e0*/  IMAD.WIDE R18, R19, 0x4, R14 ;  /* 0x0000000413127825 */ /* 0x004fc800078e020e */
[--C-:B---3--:R-:W-:Y:S01]  /*09f0*/  IMAD.WIDE R26, R27, 0x4, R14.reuse ;  /* 0x000000041b1a7825 */ /* 0x108fe200078e020e */
[----:B------:R4:W2:Y:S05]  /*0a00*/  LDG.E R25, desc[UR4][R18.64] ;  /* 0x0000000412197981 */ /* 0x0008aa000c1e1900 */
[----:B------:R-:W3:Y:S01]  /*0a10*/  LDG.E R27, desc[UR4][R26.64] ;  /* 0x000000041a1b7981 */ /* 0x000ee2000c1e1900 */
[----:B----4-:R-:W-:-:S05]  /*0a20*/  IMAD.WIDE R18, R20, 0x4, R14 ;  /* 0x0000000414127825 */ /* 0x010fca00078e020e */
[----:B------:R0:W4:Y:S01]  /*0a30*/  LDG.E R26, desc[UR4][R18.64] ;  /* 0x00000004121a7981 */ /* 0x000122000c1e1900 */
[----:B-----5:R-:W-:-:S04]  /*0a40*/  IMAD.WIDE R20, R21, 0x4, R14 ;  /* 0x0000000415147825 */ /* 0x020fc800078e020e */
[--C-:B------:R-:W-:Y:S02]  /*0a50*/  IMAD.WIDE R22, R23, 0x4, R14.reuse ;  /* 0x0000000417167825 */ /* 0x100fe400078e020e */
[----:B------:R-:W5:Y:S02]  /*0a60*/  LDG.E R20, desc[UR4][R20.64] ;  /* 0x0000000414147981 */ /* 0x000f64000c1e1900 */
[--C-:B0-----:R-:W-:Y:S02]  /*0a70*/  IMAD.WIDE R18, R16, 0x4, R14.reuse ;  /* 0x0000000410127825 */ /* 0x101fe400078e020e */
[----:B------:R-:W5:Y:S04]  /*0a80*/  LDG.E R23, desc[UR4][R22.64] ;  /* 0x0000000416177981 */ /* 0x000f68000c1e1900 */
[----:B------:R-:W5:Y:S01]  /*0a90*/  LDG.E R19, desc[UR4][R18.64] ;  /* 0x0000000412137981 */ /* 0x000f62000c1e1900 */
[----:B------:R-:W-:-:S04]  /*0aa0*/  IMAD.WIDE R16, R17, 0x4, R14 ;  /* 0x0000000411107825 */ /* 0x000fc800078e020e */
[----:B------:R-:W-:Y:S02]  /*0ab0*/  IMAD.WIDE R14, R29, 0x4, R14 ;  /* 0x000000041d0e7825 */ /* 0x000fe400078e020e */
[----:B------:R-:W5:Y:S04]  /*0ac0*/  LDG.E R16, desc[UR4][R16.64] ;  /* 0x0000000410107981 */ /* 0x000f68000c1e1900 */
[----:B------:R-:W5:Y:S01]  /*0ad0*/  LDG.E R14, desc[UR4][R14.64] ;  /* 0x000000040e0e7981 */ /* 0x000f62000c1e1900 */
[----:B------:R-:W-:Y:S01]  /*0ae0*/  IADD3 R4, PT, PT, R4, 0x100, RZ ;  /* 0x0000010004047810 */ /* 0x000fe20007ffe0ff */
[----:B--2---:R-:W-:-:S04]  /*0af0*/  FFMA R7, R7, R25, R6 ;  /* 0x0000001907077223 */ /* 0x004fc80000000006 */
[----:B---3--:R-:W-:-:S04]  /*0b00*/  FFMA R8, R8, R27, R7 ;  /* 0x0000001b08087223 */ /* 0x008fc80000000007 */
[----:B----4-:R-:W-:-:S04]  /*0b10*/  FFMA R9, R9, R26, R8 ;  /* 0x0000001a09097223 */ /* 0x010fc80000000008 */
[----:B-----5:R-:W-:-:S04]  /*0b20*/  FFMA R10, R10, R19, R9 ;  /* 0x000000130a0a7223 */ /* 0x020fc80000000009 */
[----:B------:R-:W-:-:S04]  /*0b30*/  FFMA R11, R11, R20, R10 ;  /* 0x000000140b0b7223 */ /* 0x000fc8000000000a */
[----:B------:R-:W-:-:S04]  /*0b40*/  FFMA R12, R12, R23, R11 ;  /* 0x000000170c0c7223 */ /* 0x000fc8000000000b */
[----:B------:R-:W-:-:S04]  /*0b50*/  FFMA R13, R13, R16, R12 ;  /* 0x000000100d0d7223 */ /* 0x000fc8000000000c */
[----:B------:R-:W-:-:S07]  /*0b60*/  FFMA R6, R24, R14, R13 ;  /* 0x0000000e18067223 */ /* 0x000fce000000000d */
.L_x_6:
[----:B------:R-:W-:Y:S05]  /*0b70*/  BSYNC.RECONVERGENT B1 ;  /* 0x0000000000017941 */ /* 0x000fea0003800200 */
.L_x_5:
[----:B------:R-:W-:Y:S05]  /*0b80*/  @!P1 BRA `(.L_x_1) ;  /* 0x0000000000c09947 */ /* 0x000fea0003800000 */
[----:B------:R-:W-:Y:S01]  /*0b90*/  ISETP.GE.U32.AND P0, PT, R3, 0x4, PT ;  /* 0x000000040300780c */ /* 0x000fe20003f06070 */
[----:B------:R-:W-:Y:S01]  /*0ba0*/  BSSY.RECONVERGENT B1, `(.L_x_7) ;  /* 0x000001e000017945 */ /* 0x000fe20003800200 */
[----:B------:R-:W-:-:S04]  /*0bb0*/  LOP3.LUT R5, R5, 0x3, RZ, 0xc0, !PT ;  /* 0x0000000305057812 */ /* 0x000fc800078ec0ff */
[----:B------:R-:W-:-:S07]  /*0bc0*/  ISETP.NE.AND P1, PT, R5, RZ, PT ;  /* 0x000000ff0500720c */ /* 0x000fce0003f25270 */
[----:B------:R-:W-:Y:S06]  /*0bd0*/  @!P0 BRA `(.L_x_8) ;  /* 0x0000000000688947 */ /* 0x000fec0003800000 */
[----:B------:R-:W0:Y:S08]  /*0be0*/  LDC.64 R8, c[0x0][0x388] ;  /* 0x0000e200ff087b82 */ /* 0x000e300000000a00 */
[----:B------:R-:W1:Y:S01]  /*0bf0*/  LDC.64 R10, c[0x0][0x390] ;  /* 0x0000e400ff0a7b82 */ /* 0x000e620000000a00 */
[----:B0-----:R-:W-:-:S07]  /*0c00*/  IMAD.WIDE R12, R4, 0x4, R8 ;  /* 0x00000004040c7825 */ /* 0x001fce00078e0208 */
[----:B------:R-:W0:Y:S01]  /*0c10*/  LDC.64 R8, c[0x0][0x398] ;  /* 0x0000e600ff087b82 */ /* 0x000e220000000a00 */
[----:B------:R-:W0:Y:S04]  /*0c20*/  LDG.E R15, desc[UR4][R12.64] ;  /* 0x000000040c0f7981 */ /* 0x000e28000c1e1900 */
[----:B------:R-:W2:Y:S04]  /*0c30*/  LDG.E R17, desc[UR4][R12.64+0x80] ;  /* 0x000080040c117981 */ /* 0x000ea8000c1e1900 */
[----:B------:R-:W3:Y:S04]  /*0c40*/  LDG.E R19, desc[UR4][R12.64+0x100] ;  /* 0x000100040c137981 */ /* 0x000ee8000c1e1900 */
[----:B------:R-:W4:Y:S01]  /*0c50*/  LDG.E R7, desc[UR4][R12.64+0x180] ;  /* 0x000180040c077981 */ /* 0x000f22000c1e1900 */
[----:B-1----:R-:W-:-:S05]  /*0c60*/  IMAD.WIDE R10, R4, 0x4, R10 ;  /* 0x00000004040a7825 */ /* 0x002fca00078e020a */
[----:B------:R-:W5:Y:S04]  /*0c70*/  LDG.E R3, desc[UR4][R10.64] ;  /* 0x000000040a037981 */ /* 0x000f68000c1e1900 */
[----:B------:R-:W5:Y:S04]  /*0c80*/  LDG.E R20, desc[UR4][R10.64+0x80] ;  /* 0x000080040a147981 */ /* 0x000f68000c1e1900 */
[----:B------:R-:W5:Y:S04]  /*0c90*/  LDG.E R12, desc[UR4][R10.64+0x100] ;  /* 0x000100040a0c7981 */ /* 0x000f68000c1e1900 */
[----:B------:R-:W5:Y:S01]  /*0ca0*/  LDG.E R22, desc[UR4][R10.64+0x180] ;  /* 0x000180040a167981 */ /* 0x000f62000c1e1900 */
[----:B0-----:R-:W-:-:S04]  /*0cb0*/  IMAD.WIDE R14, R15, 0x4, R8 ;  /* 0x000000040f0e7825 */ /* 0x001fc800078e0208 */
[--C-:B--2---:R-:W-:Y:S02]  /*0cc0*/  IMAD.WIDE R16, R17, 0x4, R8.reuse ;  /* 0x0000000411107825 */ /* 0x104fe400078e0208 */
[----:B------:R-:W5:Y:S02]  /*0cd0*/  LDG.E R14, desc[UR4][R14.64] ;  /* 0x000000040e0e7981 */ /* 0x000f64000c1e1900 */
[--C-:B---3--:R-:W-:Y:S02]  /*0ce0*/  IMAD.WIDE R18, R19, 0x4, R8.reuse ;  /* 0x0000000413127825 */ /* 0x108fe400078e0208 */
[----:B------:R-:W2:Y:S02]  /*0cf0*/  LDG.E R16, desc[UR4][R16.64] ;  /* 0x0000000410107981 */ /* 0x000ea4000c1e1900 */
[----:B----4-:R-:W-:Y:S02]  /*0d00*/  IMAD.WIDE R8, R7, 0x4, R8 ;  /* 0x0000000407087825 */ /* 0x010fe400078e0208 */
[----:B------:R-:W3:Y:S04]  /*0d10*/  LDG.E R18, desc[UR4][R18.64] ;  /* 0x0000000412127981 */ /* 0x000ee8000c1e1900 */
[----:B------:R-:W4:Y:S01]  /*0d20*/  LDG.E R8, desc[UR4][R8.64] ;  /* 0x0000000408087981 */ /* 0x000f22000c1e1900 */
[----:B------:R-:W-:Y:S01]  /*0d30*/  IADD3 R4, PT, PT, R4, 0x80, RZ ;  /* 0x0000008004047810 */ /* 0x000fe20007ffe0ff */
[----:B-----5:R-:W-:-:S04]  /*0d40*/  FFMA R3, R3, R14, R6 ;  /* 0x0000000e03037223 */ /* 0x020fc80000000006 */
[----:B--2---:R-:W-:-:S04]  /*0d50*/  FFMA R3, R20, R16, R3 ;  /* 0x0000001014037223 */ /* 0x004fc80000000003 */
[----:B---3--:R-:W-:-:S04]  /*0d60*/  FFMA R3, R12, R18, R3 ;  /* 0x000000120c037223 */ /* 0x008fc80000000003 */
[----:B----4-:R-:W-:-:S07]  /*0d70*/  FFMA R6, R22, R8, R3 ;  /* 0x0000000816067223 */ /* 0x010fce0000000003 */
.L_x_8:
[----:B------:R-:W-:Y:S05]  /*0d80*/  BSYNC.RECONVERGENT B1 ;  /* 0x0000000000017941 */ /* 0x000fea0003800200 */
.L_x_7:
[----:B------:R-:W-:Y:S05]  /*0d90*/  @!P1 BRA `(.L_x_1) ;  /* 0x00000000003c9947 */ /* 0x000fea0003800000 */
[----:B------:R-:W0:Y:S01]  /*0da0*/  LDC.64 R8, c[0x0][0x388] ;  /* 0x0000e200ff087b82 */ /* 0x000e220000000a00 */
[----:B------:R-:W-:-:S07]  /*0db0*/  IADD3 R5, PT, PT, -R5, RZ, RZ ;  /* 0x000000ff05057210 */ /* 0x000fce0007ffe1ff */
[----:B------:R-:W1:Y:S08]  /*0dc0*/  LDC.64 R10, c[0x0][0x390] ;  /* 0x0000e400ff0a7b82 */ /* 0x000e700000000a00 */
[----:B------:R-:W2:Y:S02]  /*0dd0*/  LDC.64 R12, c[0x0][0x398] ;  /* 0x0000e600ff0c7b82 */ /* 0x000ea40000000a00 */
.L_x_9:
[----:B0-----:R-:W-:-:S06]  /*0de0*/  IMAD.WIDE R14, R4, 0x4, R8 ;  /* 0x00000004040e7825 */ /* 0x001fcc00078e0208 */
[----:B------:R-:W2:Y:S01]  /*0df0*/  LDG.E R15, desc[UR4][R14.64] ;  /* 0x000000040e0f7981 */ /* 0x000ea2000c1e1900 */
[----:B-1----:R-:W-:-:S06]  /*0e00*/  IMAD.WIDE R16, R4, 0x4, R10 ;  /* 0x0000000404107825 */ /* 0x002fcc00078e020a */
[----:B------:R-:W3:Y:S01]  /*0e10*/  LDG.E R17, desc[UR4][R16.64] ;  /* 0x0000000410117981 */ /* 0x000ee2000c1e1900 */
[----:B------:R-:W-:Y:S01]  /*0e20*/  IADD3 R5, PT, PT, R5, 0x1, RZ ;  /* 0x0000000105057810 */ /* 0x000fe20007ffe0ff */
[----:B--2---:R-:W-:-:S06]  /*0e30*/  IMAD.WIDE R18, R15, 0x4, R12 ;  /* 0x000000040f127825 */ /* 0x004fcc00078e020c */
[----:B------:R-:W3:Y:S01]  /*0e40*/  LDG.E R18, desc[UR4][R18.64] ;  /* 0x0000000412127981 */ /* 0x000ee2000c1e1900 */
[----:B------:R-:W-:Y:S02]  /*0e50*/  ISETP.NE.AND P0, PT, R5, RZ, PT ;  /* 0x000000ff0500720c */ /* 0x000fe40003f05270 */
[----:B------:R-:W-:Y:S01]  /*0e60*/  IADD3 R4, PT, PT, R4, 0x20, RZ ;  /* 0x0000002004047810 */ /* 0x000fe20007ffe0ff */
[----:B---3--:R-:W-:-:S10]  /*0e70*/  FFMA R6, R17, R18, R6 ;  /* 0x0000001211067223 */ /* 0x008fd40000000006 */
[----:B------:R-:W-:Y:S05]  /*0e80*/  @P0 BRA `(.L_x_9) ;  /* 0xfffffffc00d40947 */ /* 0x000fea000383ffff */
.L_x_1:
[----:B------:R-:W-:Y:S05]  /*0e90*/  BSYNC.RECONVERGENT B0 ;  /* 0x0000000000007941 */ /* 0x000fea0003800200 */
.L_x_0:
[----:B------:R-:W0:Y:S01]  /*0ea0*/  SHFL.DOWN PT, R3, R6, 0x10, 0x1f ;  /* 0x0a001f0006037f89 */ /* 0x000e2200000e0000 */
[----:B------:R-:W-:Y:S01]  /*0eb0*/  ISETP.NE.AND P0, PT, R2, RZ, PT ;  /* 0x000000ff0200720c */ /* 0x000fe20003f05270 */
[----:B0-----:R-:W-:-:S05]  /*0ec0*/  FADD R3, R3, R6 ;  /* 0x0000000603037221 */ /* 0x001fca0000000000 */
[----:B------:R-:W0:Y:S02]  /*0ed0*/  SHFL.DOWN PT, R4, R3, 0x8, 0x1f ;  /* 0x09001f0003047f89 */ /* 0x000e2400000e0000 */
[----:B0-----:R-:W-:-:S05]  /*0ee0*/  FADD R4, R3, R4 ;  /* 0x0000000403047221 */ /* 0x001fca0000000000 */
[----:B------:R-:W0:Y:S02]  /*0ef0*/  SHFL.DOWN PT, R5, R4, 0x4, 0x1f ;  /* 0x08801f0004057f89 */ /* 0x000e2400000e0000 */
[----:B0-----:R-:W-:-:S05]  /*0f00*/  FADD R5, R4, R5 ;  /* 0x0000000504057221 */ /* 0x001fca0000000000 */
[----:B------:R-:W0:Y:S02]  /*0f10*/  SHFL.DOWN PT, R8, R5, 0x2, 0x1f ;  /* 0x08401f0005087f89 */ /* 0x000e2400000e0000 */
[----:B0-----:R-:W-:-:S05]  /*0f20*/  FADD R8, R5, R8 ;  /* 0x0000000805087221 */ /* 0x001fca0000000000 */
[----:B------:R0:W1:Y:S01]  /*0f30*/  SHFL.DOWN PT, R7, R8, 0x1, 0x1f ;  /* 0x08201f0008077f89 */ /* 0x00006200000e0000 */
[----:B------:R-:W-:Y:S05]  /*0f40*/  @P0 EXIT ;  /* 0x000000000000094d */ /* 0x000fea0003800000 */
[----:B------:R-:W2:Y:S01]  /*0f50*/  LDC.64 R2, c[0x0][0x3a0] ;  /* 0x0000e800ff027b82 */ /* 0x000ea20000000a00 */
[----:B-1----:R-:W-:Y:S01]  /*0f60*/  FADD R7, R8, R7 ;  /* 0x0000000708077221 */ /* 0x002fe20000000000 */
[----:B--2---:R-:W-:-:S05]  /*0f70*/  IMAD.WIDE R2, R0, 0x4, R2 ;  /* 0x0000000400027825 */ /* 0x004fca00078e0202 */
[----:B------:R-:W-:Y:S01]  /*0f80*/  STG.E desc[UR4][R2.64], R7 ;  /* 0x0000000702007986 */ /* 0x000fe2000c101904 */
[----:B------:R-:W-:Y:S05]  /*0f90*/  EXIT ;  /* 0x000000000000794d */ /* 0x000fea0003800000 */
.L_x_10:
[----:B------:R-:W-:-:S00]  /*0fa0*/  BRA `(.L_x_10) ;  /* 0xfffffffc00fc7947 */ /* 0x000fc0000383ffff */
[----:B------:R-:W-:-:S00]  /*0fb0*/  NOP ;  /* 0x0000000000007918 */ /* 0x000fc00000000000 */
        /* <DEDUP_REMOVED lines=12> */
.L_x_33:


//--------------------- .text._Z16spmv_vector_smemPKiS0_PKfS2_Pfi --------------------------
	.section	.text._Z16spmv_vector_smemPKiS0_PKfS2_Pfi,"ax",@progbits
	.align	128
        .global         _Z16spmv_vector_smemPKiS0_PKfS2_Pfi
        .type           _Z16spmv_vector_smemPKiS0_PKfS2_Pfi,@function
        .size           _Z16spmv_vector_smemPKiS0_PKfS2_Pfi,(.L_x_34 - _Z16spmv_vector_smemPKiS0_PKfS2_Pfi)
        .other          _Z16spmv_vector_smemPKiS0_PKfS2_Pfi,@"STO_CUDA_ENTRY STV_DEFAULT"
_Z16spmv_vector_smemPKiS0_PKfS2_Pfi:
.text._Z16spmv_vector_smemPKiS0_PKfS2_Pfi:
        /* <DEDUP_REMOVED lines=43> */
.L_x_15:
[C---:B------:R-:W-:Y:S01]  /*02b0*/  IMAD.WIDE R28, R5.reuse, 0x4, R14 ;  /* 0x00000004051c7825 */ /* 0x040fe200078e020e */
[----:B------:R-:W0:Y:S04]  /*02c0*/  LDC.64 R16, c[0x0][0x398] ;  /* 0x0000e600ff107b82 */ /* 0x000e280000000a00 */
[----:B------:R-:W0:Y:S04]  /*02d0*/  LDG.E R11, desc[UR6][R28.64+-0x400] ;  /* 0xfffc00061c0b7981 */ /* 0x000e28000c1e1900 */
[----:B------:R-:W2:Y:S01]  /*02e0*/  LDG.E R9, desc[UR6][R28.64+-0x380] ;  /* 0xfffc80061c097981 */ /* 0x000ea2000c1e1900 */
[----:B------:R-:W-:-:S03]  /*02f0*/  IMAD.WIDE R20, R5, 0x4, R12 ;  /* 0x0000000405147825 */ /* 0x000fc600078e020c */
[----:B------:R-:W3:Y:S04]  /*0300*/  LDG.E R27, desc[UR6][R28.64+-0x300] ;  /* 0xfffd00061c1b7981 */ /* 0x000ee8000c1e1900 */
[----:B------:R-:W4:Y:S04]  /*0310*/  LDG.E R23, desc[UR6][R20.64+-0x400] ;  /* 0xfffc000614177981 */ /* 0x000f28000c1e1900 */
[----:B------:R-:W5:Y:S04]  /*0320*/  LDG.E R25, desc[UR6][R28.64+-0x200] ;  /* 0xfffe00061c197981 */ /* 0x000f68000c1e1900 */
[----:B------:R-:W5:Y:S01]  /*0330*/  LDG.E R18, desc[UR6][R20.64+-0x380] ;  /* 0xfffc800614127981 */ /* 0x000f62000c1e1900 */
[----:B0-----:R-:W-:-:S05]  /*0340*/  IMAD.WIDE R10, R11, 0x4, R16 ;  /* 0x000000040b0a7825 */ /* 0x001fca00078e0210 */
[----:B------:R-:W4:Y:S04]  /*0350*/  LDG.E R19, desc[UR6][R10.64] ;  /* 0x000000060a137981 */ /* 0x000f28000c1e1900 */
[----:B------:R-:W5:Y:S01]  /*0360*/  LDG.E R11, desc[UR6][R28.64+-0x280] ;  /* 0xfffd80061c0b7981 */ /* 0x000f62000c1e1900 */
[----:B--2---:R-:W-:-:S04]  /*0370*/  IMAD.WIDE R8, R9, 0x4, R16 ;  /* 0x0000000409087825 */ /* 0x004fc800078e0210 */
[----:B---3--:R-:W-:Y:S02]  /*0380*/  IMAD.WIDE R26, R27, 0x4, R16 ;  /* 0x000000041b1a7825 */ /* 0x008fe400078e0210 */
[----:B------:R-:W2:Y:S04]  /*0390*/  LDG.E R9, desc[UR6][R8.64] ;  /* 0x0000000608097981 */ /* 0x000ea8000c1e1900 */
[----:B------:R0:W3:Y:S04]  /*03a0*/  LDG.E R8, desc[UR6][R26.64] ;  /* 0x000000061a087981 */ /* 0x0000e8000c1e1900 */
[----:B------:R-:W0:Y:S01]  /*03b0*/  LDG.E R27, desc[UR6][R28.64+-0x180] ;  /* 0xfffe80061c1b7981 */ /* 0x000e22000c1e1900 */
[----:B----4-:R-:W-:-:S03]  /*03c0*/  FFMA R22, R23, R19, R22 ;  /* 0x0000001317167223 */ /* 0x010fc60000000016 */
[----:B------:R-:W3:Y:S04]  /*03d0*/  LDG.E R23, desc[UR6][R20.64+-0x300] ;  /* 0xfffd000614177981 */ /* 0x000ee8000c1e1900 */
[----:B------:R-:W4:Y:S01]  /*03e0*/  LDG.E R19, desc[UR6][R20.64+-0x280] ;  /* 0xfffd800614137981 */ /* 0x000f22000c1e1900 */
[----:B-----5:R-:W-:-:S06]  /*03f0*/  IMAD.WIDE R10, R11, 0x4, R16 ;  /* 0x000000040b0a7825 */ /* 0x020fcc00078e0210 */
[----:B------:R-:W4:Y:S01]  /*0400*/  LDG.E R10, desc[UR6][R10.64] ;  /* 0x000000060a0a7981 */ /* 0x000f22000c1e1900 */
[----:B------:R-:W-:-:S04]  /*0410*/  IMAD.WIDE R24, R25, 0x4, R16 ;  /* 0x0000000419187825 */ /* 0x000fc800078e0210 */
[----:B--2---:R-:W-:Y:S02]  /*0420*/  FFMA R18, R18, R9, R22 ;  /* 0x0000000912127223 */ /* 0x004fe40000000016 */
[----:B------:R-:W2:Y:S04]  /*0430*/  LDG.E R9, desc[UR6][R20.64+-0x200] ;  /* 0xfffe000614097981 */ /* 0x000ea8000c1e1900 */
[----:B------:R-:W2:Y:S04]  /*0440*/  LDG.E R24, desc[UR6][R24.64] ;  /* 0x0000000618187981 */ /* 0x000ea8000c1e1900 */
[----:B------:R-:W5:Y:S04]  /*0450*/  LDG.E R11, desc[UR6][R28.64+-0x100] ;  /* 0xffff00061c0b7981 */ /* 0x000f68000c1e1900 */
[----:B------:R-:W5:Y:S04]  /*0460*/  LDG.E R22, desc[UR6][R20.64+-0x180] ;  /* 0xfffe800614167981 */ /* 0x000f68000c1e1900 */
[----:B------:R-:W5:Y:S01]  /*0470*/  LDG.E R25, desc[UR6][R20.64+-0x100] ;  /* 0xffff000614197981 */ /* 0x000f62000c1e1900 */
[----:B0-----:R-:W-:-:S04]  /*0480*/  IMAD.WIDE R26, R27, 0x4, R16 ;  /* 0x000000041b1a7825 */ /* 0x001fc800078e0210 */
[----:B---3--:R-:W-:Y:S02]  /*0490*/  FFMA R23, R23, R8, R18 ;  /* 0x0000000817177223 */ /* 0x008fe40000000012 */
[----:B------:R2:W3:Y:S04]  /*04a0*/  LDG.E R8, desc[UR6][R26.64] ;  /* 0x000000061a087981 */ /* 0x0004e8000c1e1900 */
[----:B------:R-:W3:Y:S01]  /*04b0*/  LDG.E R18, desc[UR6][R28.64+-0x80] ;  /* 0xffff80061c127981 */ /* 0x000ee2000c1e1900 */
[----:B----4-:R-:W-:-:S03]  /*04c0*/  FFMA R23, R19, R10, R23 ;  /* 0x0000000a13177223 */ /* 0x010fc60000000017 */
[----:B------:R-:W4:Y:S01]  /*04d0*/  LDG.E R19, desc[UR6][R28.64] ;  /* 0x000000061c137981 */ /* 0x000f22000c1e1900 */
[----:B--2---:R-:W-:-:S03]  /*04e0*/  FFMA R27, R9, R24, R23 ;  /* 0x00000018091b7223 */ /* 0x004fc60000000017 */
[----:B------:R-:W2:Y:S01]  /*04f0*/  LDG.E R9, desc[UR6][R28.64+0x80] ;  /* 0x000080061c097981 */ /* 0x000ea2000c1e1900 */
[----:B-----5:R-:W-:-:S05]  /*0500*/  IMAD.WIDE R10, R11, 0x4, R16 ;  /* 0x000000040b0a7825 */ /* 0x020fca00078e0210 */
[----:B------:R-:W5:Y:S04]  /*0510*/  LDG.E R23, desc[UR6][R10.64] ;  /* 0x000000060a177981 */ /* 0x000f68000c1e1900 */
[----:B------:R-:W2:Y:S01]  /*0520*/  LDG.E R11, desc[UR6][R28.64+0x100] ;  /* 0x000100061c0b7981 */ /* 0x000ea2000c1e1900 */
[----:B---3--:R-:W-:-:S03]  /*0530*/  FFMA R8, R22, R8, R27 ;  /* 0x0000000816087223 */ /* 0x008fc6000000001b */
[----:B------:R-:W3:Y:S01]  /*0540*/  LDG.E R22, desc[UR6][R20.64] ;  /* 0x0000000614167981 */ /* 0x000ee2000c1e1900 */
[----:B------:R-:W-:-:S03]  /*0550*/  IMAD.WIDE R26, R18, 0x4, R16 ;  /* 0x00000004121a7825 */ /* 0x000fc600078e0210 */
[----:B------:R-:W3:Y:S04]  /*0560*/  LDG.E R18, desc[UR6][R20.64+-0x80] ;  /* 0xffff800614127981 */ /* 0x000ee8000c1e1900 */
[----:B------:R4:W3:Y:S02]  /*0570*/  LDG.E R24, desc[UR6][R26.64] ;  /* 0x000000061a187981 */ /* 0x0008e4000c1e1900 */
[----:B----4-:R-:W-:-:S05]  /*0580*/  IMAD.WIDE R26, R19, 0x4, R16 ;  /* 0x00000004131a7825 */ /* 0x010fca00078e0210 */
[----:B------:R-:W4:Y:S01]  /*0590*/  LDG.E R19, desc[UR6][R26.64] ;  /* 0x000000061a137981 */ /* 0x000f22000c1e1900 */
[----:B-----5:R-:W-:Y:S01]  /*05a0*/  FFMA R23, R25, R23, R8 ;  /* 0x0000001719177223 */ /* 0x020fe20000000008 */
[--C-:B--2---:R-:W-:Y:S02]  /*05b0*/  IMAD.WIDE R8, R9, 0x4, R16.reuse ;  /* 0x0000000409087825 */ /* 0x104fe400078e0210 */
[----:B------:R-:W2:Y:S02]  /*05c0*/  LDG.E R27, desc[UR6][R20.64+0x100] ;  /* 0x00010006141b7981 */ /* 0x000ea4000c1e1900 */
[----:B------:R-:W-:Y:S02]  /*05d0*/  IMAD.WIDE R10, R11, 0x4, R16 ;  /* 0x000000040b0a7825 */ /* 0x000fe400078e0210 */
[----:B------:R-:W5:Y:S04]  /*05e0*/  LDG.E R8, desc[UR6][R8.64] ;  /* 0x0000000608087981 */ /* 0x000f68000c1e1900 */
[----:B------:R-:W2:Y:S04]  /*05f0*/  LDG.E R26, desc[UR6][R20.64+0x300] ;  /* 0x00030006141a7981 */ /* 0x000ea8000c1e1900 */
[----:B------:R-:W2:Y:S04]  /*0600*/  LDG.E R10, desc[UR6][R10.64] ;  /* 0x000000060a0a7981 */ /* 0x000ea8000c1e1900 */
[----:B------:R-:W5:Y:S04]  /*0610*/  LDG.E R9, desc[UR6][R20.64+0x80] ;  /* 0x0000800614097981 */ /* 0x000f68000c1e1900 */
[----:B------:R-:W2:Y:S01]  /*0620*/  LDG.E R11, desc[UR6][R20.64+0x280] ;  /* 0x00028006140b7981 */ /* 0x000ea2000c1e1900 */
[----:B---3--:R-:W-:-:S03]  /*0630*/  FFMA R25, R18, R24, R23 ;  /* 0x0000001812197223 */ /* 0x008fc60000000017 */
[----:B------:R-:W3:Y:S04]  /*0640*/  LDG.E R18, desc[UR6][R28.64+0x180] ;  /* 0x000180061c127981 */ /* 0x000ee8000c1e1900 */
[----:B------:R-:W3:Y:S01]  /*0650*/  LDG.E R23, desc[UR6][R28.64+0x200] ;  /* 0x000200061c177981 */ /* 0x000ee2000c1e1900 */
[----:B----4-:R-:W-:-:S03]  /*0660*/  FFMA R22, R22, R19, R25 ;  /* 0x0000001316167223 */ /* 0x010fc60000000019 */
[----:B------:R-:W4:Y:S04]  /*0670*/  LDG.E R25, desc[UR6][R28.64+0x280] ;  /* 0x000280061c197981 */ /* 0x000f28000c1e1900 */
[----:B------:R-:W4:Y:S04]  /*0680*/  LDG.E R19, desc[UR6][R28.64+0x300] ;  /* 0x000300061c137981 */ /* 0x000f28000c1e1900 */
[----:B------:R-:W4:Y:S01]  /*0690*/  LDG.E R29, desc[UR6][R28.64+0x380] ;  /* 0x000380061c1d7981 */ /* 0x000f22000c1e1900 */
[----:B-----5:R-:W-:-:S03]  /*06a0*/  FFMA R8, R9, R8, R22 ;  /* 0x0000000809087223 */ /* 0x020fc60000000016 */
[----:B------:R-:W5:Y:S01]  /*06b0*/  LDG.E R9, desc[UR6][R20.64+0x180] ;  /* 0x0001800614097981 */ /* 0x000f62000c1e1900 */
[----:B--2---:R-:W-:-:S03]  /*06c0*/  FFMA R8, R27, R10, R8 ;  /* 0x0000000a1b087223 */ /* 0x004fc60000000008 */
[----:B------:R-:W2:Y:S04]  /*06d0*/  LDG.E R10, desc[UR6][R20.64+0x200] ;  /* 0x00020006140a7981 */ /* 0x000ea8000c1e1900 */
[----:B------:R3:W2:Y:S02]  /*06e0*/  LDG.E R27, desc[UR6][R20.64+0x380] ;  /* 0x00038006141b7981 */ /* 0x0006a4000c1e1900 */
[----:B---3--:R-:W-:-:S04]  /*06f0*/  IMAD.WIDE R20, R18, 0x4, R16 ;  /* 0x0000000412147825 */ /* 0x008fc800078e0210 */
[--C-:B------:R-:W-:Y:S02]  /*0700*/  IMAD.WIDE R22, R23, 0x4, R16.reuse ;  /* 0x0000000417167825 */ /* 0x100fe400078e0210 */
[----:B------:R-:W5:Y:S04]  /*0710*/  LDG.E R20, desc[UR6][R20.64] ;  /* 0x0000000614147981 */ /* 0x000f68000c1e1900 */
[----:B------:R-:W2:Y:S01]  /*0720*/  LDG.E R23, desc[UR6][R22.64] ;  /* 0x0000000616177981 */ /* 0x000ea2000c1e1900 */
[----:B----4-:R-:W-:-:S04]  /*0730*/  IMAD.WIDE R24, R25, 0x4, R16 ;  /* 0x0000000419187825 */ /* 0x010fc800078e0210 */
[--C-:B------:R-:W-:Y:S02]  /*0740*/  IMAD.WIDE R18, R19, 0x4, R16.reuse ;  /* 0x0000000413127825 */ /* 0x100fe400078e0210 */
[----:B------:R-:W3:Y:S04]  /*0750*/  LDG.E R24, desc[UR6][R24.64] ;  /* 0x0000000618187981 */ /* 0x000ee8000c1e1900 */
[----:B------:R-:W4:Y:S01]  /*0760*/  LDG.E R18, desc[UR6][R18.64] ;  /* 0x0000000612127981 */ /* 0x000f22000c1e1900 */
[----:B------:R-:W-:-:S06]  /*0770*/  IMAD.WIDE R16, R29, 0x4, R16 ;  /* 0x000000041d107825 */ /* 0x000fcc00078e0210 */
[----:B------:R-:W4:Y:S01]  /*0780*/  LDG.E R16, desc[UR6][R16.64] ;  /* 0x0000000610107981 */ /* 0x000f22000c1e1900 */
[----:B------:R-:W-:-:S04]  /*0790*/  IADD3 R4, PT, PT, R4, 0x10, RZ ;  /* 0x0000001004047810 */ /* 0x000fc80007ffe0ff */
[----:B------:R-:W-:Y:S02]  /*07a0*/  ISETP.NE.AND P1, PT, R4, RZ, PT ;  /* 0x000000ff0400720c */ /* 0x000fe40003f25270 */
[----:B------:R-:W-:Y:S01]  /*07b0*/  IADD3 R5, PT, PT, R5, 0x200, RZ ;  /* 0x0000020005057810 */ /* 0x000fe20007ffe0ff */
[----:B-----5:R-:W-:-:S04]  /*07c0*/  FFMA R9, R9, R20, R8 ;  /* 0x0000001409097223 */ /* 0x020fc80000000008 */
[----:B--2---:R-:W-:-:S04]  /*07d0*/  FFMA R10, R10, R23, R9 ;  /* 0x000000170a0a7223 */ /* 0x004fc80000000009 */
[----:B---3--:R-:W-:-:S04]  /*07e0*/  FFMA R11, R11, R24, R10 ;  /* 0x000000180b0b7223 */ /* 0x008fc8000000000a */
[----:B----4-:R-:W-:-:S04]  /*07f0*/  FFMA R26, R26, R18, R11 ;  /* 0x000000121a1a7223 */ /* 0x010fc8000000000b */
[----:B------:R-:W-:Y:S01]  /*0800*/  FFMA R22, R27, R16, R26 ;  /* 0x000000101b167223 */ /* 0x000fe2000000001a */
[----:B------:R-:W-:Y:S06]  /*0810*/  @P1 BRA `(.L_x_15) ;  /* 0xfffffff800a41947 */ /* 0x000fec000383ffff */
.L_x_14:
[----:B------:R-:W-:Y:S05]  /*0820*/  BSYNC.RECONVERGENT B1 ;  /* 0x0000000000017941 */ /* 0x000fea0003800200 */
.L_x_13:
        /* <DEDUP_REMOVED lines=10> */
[----:B------:R-:W1:Y:S04]  /*08d0*/  LDG.E R19, desc[UR6][R28.64] ;  /* 0x000000061c137981 */ /* 0x000e68000c1e1900 */
[----:B------:R-:W3:Y:S04]  /*08e0*/  LDG.E R21, desc[UR6][R28.64+0x80] ;  /* 0x000080061c157981 */ /* 0x000ee8000c1e1900 */
[----:B------:R-:W4:Y:S04]  /*08f0*/  LDG.E R13, desc[UR6][R28.64+0x100] ;  /* 0x000100061c0d7981 */ /* 0x000f28000c1e1900 */
[----:B------:R-:W5:Y:S01]  /*0900*/  LDG.E R15, desc[UR6][R28.64+0x180] ;  /* 0x000180061c0f7981 */ /* 0x000f62000c1e1900 */
[----:B--2---:R-:W-:-:S03]  /*0910*/  IMAD.WIDE R8, R5, 0x4, R8 ;  /* 0x0000000405087825 */ /* 0x004fc600078e0208 */
[----:B------:R-:W2:Y:S04]  /*0920*/  LDG.E R17, desc[UR6][R28.64+0x200] ;  /* 0x000200061c117981 */ /* 0x000ea8000c1e1900 */
[----:B------:R-:W2:Y:S04]  /*0930*/  LDG.E R27, desc[UR6][R8.64] ;  /* 0x00000006081b7981 */ /* 0x000ea8000c1e1900 */
[----:B------:R-:W2:Y:S04]  /*0940*/  LDG.E R23, desc[UR6][R28.64+0x300] ;  /* 0x000300061c177981 */ /* 0x000ea8000c1e1900 */
[----:B------:R-:W2:Y:S04]  /*0950*/  LDG.E R7, desc[UR6][R28.64+0x380] ;  /* 0x000380061c077981 */ /* 0x000ea8000c1e1900 */
[----:B------:R-:W2:Y:S04]  /*0960*/  LDG.E R25, desc[UR6][R8.64+0x80] ;  /* 0x0000800608197981 */ /* 0x000ea8000c1e1900 */
[----:B------:R-:W2:Y:S01]  /*0970*/  LDG.E R26, desc[UR6][R8.64+0x100] ;  /* 0x00010006081a7981 */ /* 0x000ea2000c1e1900 */
[----:B-1----:R-:W-:-:S06]  /*0980*/  IMAD.WIDE R18, R19, 0x4, R10 ;  /* 0x0000000413127825 */ /* 0x002fcc00078e020a */
[----:B------:R-:W2:Y:S04]  /*0990*/  LDG.E R18, desc[UR6][R18.64] ;  /* 0x0000000612127981 */ /* 0x000ea8000c1e1900 */
[----:B------:R-:W2:Y:S01]  /*09a0*/  LDG.E R19, desc[UR6][R28.64+0x280] ;  /* 0x000280061c137981 */ /* 0x000ea2000c1e1900 */
[----:B---3--:R-:W-:-:S04]  /*09b0*/  IMAD.WIDE R20, R21, 0x4, R10 ;  /* 0x0000000415147825 */ /* 0x008fc800078e020a */
[--C-:B----4-:R-:W-:Y:S01]  /*09c0*/  IMAD.WIDE R12, R13, 0x4, R10.reuse ;  /* 0x000000040d0c7825 */ /* 0x110fe200078e020a */
[----:B------:R0:W3:Y:S03]  /*09d0*/  LDG.E R4, desc[UR6][R20.64] ;  /* 0x0000000614047981 */ /* 0x0000e6000c1e1900 */
[--C-:B-----5:R-:W-:Y:S01]  /*09e0*/  IMAD.WIDE R14, R15, 0x4, R10.reuse ;  /* 0x000000040f0e7825 */ /* 0x120fe200078e020a */
[----:B------:R-:W4:Y:S04]  /*09f0*/  LDG.E R28, desc[UR6][R8.64+0x180] ;  /* 0x00018006081c7981 */ /* 0x000f28000c1e1900 */
[----:B------:R-:W5:Y:S01]  /*0a00*/  LDG.E R13, desc[UR6][R12.64] ;  /* 0x000000060c0d7981 */ /* 0x000f62000c1e1900 */
[----:B--2---:R-:W-:-:S03]  /*0a10*/  IMAD.WIDE R16, R17, 0x4, R10 ;  /* 0x0000000411107825 */ /* 0x004fc600078e020a */
[----:B------:R-:W4:Y:S01]  /*0a20*/  LDG.E R15, desc[UR6][R14.64] ;  /* 0x000000060e0f7981 */ /* 0x000f22000c1e1900 */
[----:B0-----:R-:W-:-:S03]  /*0a30*/  IMAD.WIDE R20, R23, 0x4, R10 ;  /* 0x0000000417147825 */ /* 0x001fc600078e020a */
[----:B------:R-:W2:Y:S04]  /*0a40*/  LDG.E R16, desc[UR6][R16.64] ;  /* 0x0000000610107981 */ /* 0x000ea8000c1e1900 */
[----:B------:R-:W2:Y:S04]  /*0a50*/  LDG.E R12, desc[UR6][R8.64+0x280] ;  /* 0x00028006080c7981 */ /* 0x000ea8000c1e1900 */
[----:B------:R-:W2:Y:S04]  /*0a60*/  LDG.E R20, desc[UR6][R20.64] ;  /* 0x0000000614147981 */ /* 0x000ea8000c1e1900 */
[----:B------:R-:W2:Y:S01]  /*0a70*/  LDG.E R14, desc[UR6][R8.64+0x380] ;  /* 0x00038006080e7981 */ /* 0x000ea2000c1e1900 */
[----:B------:R-:W-:-:S03]  /*0a80*/  FFMA R22, R27, R18, R22 ;  /* 0x000000121b167223 */ /* 0x000fc60000000016 */
[----:B------:R-:W2:Y:S01]  /*0a90*/  LDG.E R27, desc[UR6][R8.64+0x200] ;  /* 0x00020006081b7981 */ /* 0x000ea2000c1e1900 */
[----:B------:R-:W-:-:S04]  /*0aa0*/  IMAD.WIDE R18, R19, 0x4, R10 ;  /* 0x0000000413127825 */ /* 0x000fc800078e020a */
[----:B------:R-:W-:Y:S02]  /*0ab0*/  IMAD.WIDE R10, R7, 0x4, R10 ;  /* 0x00000004070a7825 */ /* 0x000fe400078e020a */
[----:B------:R-:W2:Y:S04]  /*0ac0*/  LDG.E R19, desc[UR6][R18.64] ;  /* 0x0000000612137981 */ /* 0x000ea8000c1e1900 */
[----:B------:R-:W2:Y:S04]  /*0ad0*/  LDG.E R7, desc[UR6][R8.64+0x300] ;  /* 0x0003000608077981 */ /* 0x000ea8000c1e1900 */
[----:B------:R-:W2:Y:S01]  /*0ae0*/  LDG.E R10, desc[UR6][R10.64] ;  /* 0x000000060a0a7981 */ /* 0x000ea2000c1e1900 */
[----:B---3--:R-:W-:-:S04]  /*0af0*/  FFMA R25, R25, R4, R22 ;  /* 0x0000000419197223 */ /* 0x008fc80000000016 */
[----:B-----5:R-:W-:-:S04]  /*0b00*/  FFMA R13, R26, R13, R25 ;  /* 0x0000000d1a0d7223 */ /* 0x020fc80000000019 */
[----:B----4-:R-:W-:Y:S01]  /*0b10*/  FFMA R28, R28, R15, R13 ;  /* 0x0000000f1c1c7223 */ /* 0x010fe2000000000d */
[----:B------:R-:W-:-:S03]  /*0b20*/  IADD3 R5, PT, PT, R5, 0x100, RZ ;  /* 0x0000010005057810 */ /* 0x000fc60007ffe0ff */
[----:B--2---:R-:W-:-:S04]  /*0b30*/  FFMA R27, R27, R16, R28 ;  /* 0x000000101b1b7223 */ /* 0x004fc8000000001c */
[----:B------:R-:W-:-:S04]  /*0b40*/  FFMA R12, R12, R19, R27 ;  /* 0x000000130c0c7223 */ /* 0x000fc8000000001b */
[----:B------:R-:W-:-:S04]  /*0b50*/  FFMA R7, R7, R20, R12 ;  /* 0x0000001407077223 */ /* 0x000fc8000000000c */
[----:B------:R-:W-:-:S07]  /*0b60*/  FFMA R22, R14, R10, R7 ;  /* 0x0000000a0e167223 */ /* 0x000fce0000000007 */
.L_x_17:
[----:B------:R-:W-:Y:S05]  /*0b70*/  BSYNC.RECONVERGENT B1 ;  /* 0x0000000000017941 */ /* 0x000fea0003800200 */
.L_x_16:
        /* <DEDUP_REMOVED lines=25> */
[----:B------:R-:W4:Y:S04]  /*0d10*/  LDG.E R21, desc[UR6][R10.64+0x180] ;  /* 0x000180060a157981 */ /* 0x000f28000c1e1900 */
[----:B------:R-:W4:Y:S01]  /*0d20*/  LDG.E R8, desc[UR6][R8.64] ;  /* 0x0000000608087981 */ /* 0x000f22000c1e1900 */
[----:B------:R-:W-:Y:S01]  /*0d30*/  IADD3 R5, PT, PT, R5, 0x80, RZ ;  /* 0x0000008005057810 */ /* 0x000fe20007ffe0ff */
[----:B-----5:R-:W-:-:S04]  /*0d40*/  FFMA R7, R7, R18, R22 ;  /* 0x0000001207077223 */ /* 0x020fc80000000016 */
[----:B--2---:R-:W-:-:S04]  /*0d50*/  FFMA R4, R4, R12, R7 ;  /* 0x0000000c04047223 */ /* 0x004fc80000000007 */
[----:B---3--:R-:W-:-:S04]  /*0d60*/  FFMA R4, R17, R14, R4 ;  /* 0x0000000e11047223 */ /* 0x008fc80000000004 */
[----:B----4-:R-:W-:-:S07]  /*0d70*/  FFMA R22, R21, R8, R4 ;  /* 0x0000000815167223 */ /* 0x010fce0000000004 */
.L_x_19:
[----:B------:R-:W-:Y:S05]  /*0d80*/  BSYNC.RECONVERGENT B1 ;  /* 0x0000000000017941 */ /* 0x000fea0003800200 */
.L_x_18:
[----:B------:R-:W-:Y:S05]  /*0d90*/  @!P1 BRA `(.L_x_12) ;  /* 0x00000000003c9947 */ /* 0x000fea0003800000 */
[----:B------:R-:W0:Y:S01]  /*0da0*/  LDC.64 R8, c[0x0][0x388] ;  /* 0x0000e200ff087b82 */ /* 0x000e220000000a00 */
[----:B------:R-:W-:-:S07]  /*0db0*/  IADD3 R4, PT, PT, -R6, RZ, RZ ;  /* 0x000000ff06047210 */ /* 0x000fce0007ffe1ff */
[----:B------:R-:W1:Y:S08]  /*0dc0*/  LDC.64 R10, c[0x0][0x390] ;  /* 0x0000e400ff0a7b82 */ /* 0x000e700000000a00 */
[----:B------:R-:W2:Y:S02]  /*0dd0*/  LDC.64 R12, c[0x0][0x398] ;  /* 0x0000e600ff0c7b82 */ /* 0x000ea40000000a00 */
.L_x_20:
        /* <DEDUP_REMOVED lines=11> */
.L_x_12:
[----:B------:R-:W-:Y:S05]  /*0e90*/  BSYNC.RECONVERGENT B0 ;  /* 0x0000000000007941 */ /* 0x000fea0003800200 */
.L_x_11:
[----:B------:R-:W0:Y:S01]  /*0ea0*/  S2UR UR5, SR_CgaCtaId ;  /* 0x00000000000579c3 */ /* 0x000e220000008800 */
[----:B------:R-:W-:Y:S01]  /*0eb0*/  UMOV UR4, 0x400 ;  /* 0x0000040000047882 */ /* 0x000fe20000000000 */
[C---:B------:R-:W-:Y:S02]  /*0ec0*/  ISETP.GT.AND P0, PT, R3.reuse, 0xf, PT ;  /* 0x0000000f0300780c */ /* 0x040fe40003f04270 */
[----:B------:R-:W-:Y:S01]  /*0ed0*/  ISETP.GT.AND P1, PT, R3, 0x7, PT ;  /* 0x000000070300780c */ /* 0x000fe20003f24270 */
[----:B0-----:R-:W-:-:S06]  /*0ee0*/  ULEA UR4, UR5, UR4, 0x18 ;  /* 0x0000000405047291 */ /* 0x001fcc000f8ec0ff */
[----:B------:R-:W-:-:S05]  /*0ef0*/  LEA R7, R0, UR4, 0x2 ;  /* 0x0000000400077c11 */ /* 0x000fca000f8e10ff */
[----:B------:R-:W-:Y:S01]  /*0f00*/  STS [R7], R22 ;  /* 0x0000001607007388 */ /* 0x000fe20000000800 */
[----:B------:R-:W-:-:S03]  /*0f10*/  NOP ;  /* 0x0000000000007918 */ /* 0x000fc60000000000 */
[----:B------:R-:W-:Y:S04]  /*0f20*/  @!P0 LDS R0, [R7+0x40] ;  /* 0x0000400007008984 */ /* 0x000fe80000000800 */
[----:B------:R-:W0:Y:S02]  /*0f30*/  @!P0 LDS R5, [R7] ;  /* 0x0000000007058984 */ /* 0x000e240000000800 */
[----:B0-----:R-:W-:-:S05]  /*0f40*/  @!P0 FADD R0, R0, R5 ;  /* 0x0000000500008221 */ /* 0x001fca0000000000 */
[----:B------:R-:W-:Y:S01]  /*0f50*/  @!P0 STS [R7], R0 ;  /* 0x0000000007008388 */ /* 0x000fe20000000800 */
[----:B------:R-:W-:-:S03]  /*0f60*/  NOP ;  /* 0x0000000000007918 */ /* 0x000fc60000000000 */
[----:B------:R-:W-:Y:S01]  /*0f70*/  @!P1 LDS R4, [R7+0x20] ;  /* 0x0000200007049984 */ /* 0x000fe20000000800 */
[----:B------:R-:W-:-:S03]  /*0f80*/  ISETP.GT.AND P0, PT, R3, 0x3, PT ;  /* 0x000000030300780c */ /* 0x000fc60003f04270 */
        /* <DEDUP_REMOVED lines=11> */
[----:B------:R-:W-:-:S03]  /*1040*/  ISETP.GT.AND P0, PT, R3, RZ, PT ;  /* 0x000000ff0300720c */ /* 0x000fc60003f04270 */
[----:B------:R-:W0:Y:S02]  /*1050*/  @!P1 LDS R5, [R7] ;  /* 0x0000000007059984 */ /* 0x000e240000000800 */
[----:B0-----:R-:W-:-:S05]  /*1060*/  @!P1 FADD R0, R0, R5 ;  /* 0x0000000500009221 */ /* 0x001fca0000000000 */
[----:B------:R-:W-:Y:S01]  /*1070*/  @!P1 STS [R7], R0 ;  /* 0x0000000007009388 */ /* 0x000fe20000000800 */
[----:B------:R-:W-:-:S03]  /*1080*/  NOP ;  /* 0x0000000000007918 */ /* 0x000fc60000000000 */
[----:B------:R-:W-:Y:S01]  /*1090*/  @!P0 LDS R4, [R7+0x4] ;  /* 0x0000040007048984 */ /* 0x000fe20000000800 */
[----:B------:R-:W-:-:S03]  /*10a0*/  ISETP.NE.AND P1, PT, R3, RZ, PT ;  /* 0x000000ff0300720c */ /* 0x000fc60003f25270 */
[----:B------:R-:W0:Y:S02]  /*10b0*/  @!P0 LDS R5, [R7] ;  /* 0x0000000007058984 */ /* 0x000e240000000800 */
[----:B0-----:R-:W-:-:S05]  /*10c0*/  @!P0 FADD R4, R4, R5 ;  /* 0x0000000504048221 */ /* 0x001fca0000000000 */
[----:B------:R0:W-:Y:S01]  /*10d0*/  @!P0 STS [R7], R4 ;  /* 0x0000000407008388 */ /* 0x0001e20000000800 */
[----:B------:R-:W-:Y:S02]  /*10e0*/  NOP ;  /* 0x0000000000007918 */ /* 0x000fe40000000000 */
[----:B------:R-:W-:Y:S05]  /*10f0*/  @P1 EXIT ;  /* 0x000000000000194d */ /* 0x000fea0003800000 */
[----:B0-----:R-:W0:Y:S01]  /*1100*/  LDS R7, [R7] ;  /* 0x0000000007077984 */ /* 0x001e220000000800 */
[----:B------:R-:W1:Y:S02]  /*1110*/  LDC.64 R4, c[0x0][0x3a0] ;  /* 0x0000e800ff047b82 */ /* 0x000e640000000a00 */
[----:B-1----:R-:W-:-:S05]  /*1120*/  IMAD.WIDE R2, R2, 0x4, R4 ;  /* 0x0000000402027825 */ /* 0x002fca00078e0204 */
[----:B0-----:R-:W-:Y:S01]  /*1130*/  STG.E desc[UR6][R2.64], R7 ;  /* 0x0000000702007986 */ /* 0x001fe2000c101906 */
[----:B------:R-:W-:Y:S05]  /*1140*/  EXIT ;  /* 0x000000000000794d */ /* 0x000fea0003800000 */
.L_x_21:
        /* <DEDUP_REMOVED lines=11> */
.L_x_34:


//--------------------- .text._Z11spmv_scalarPKiS0_PKfS2_Pfi --------------------------
	.section	.text._Z11spmv_scalarPKiS0_PKfS2_Pfi,"ax",@progbits
	.align	128
        .global         _Z11spmv_scalarPKiS0_PKfS2_Pfi
        .type           _Z11spmv_scalarPKiS0_PKfS2_Pfi,@function
        .size           _Z11spmv_scalarPKiS0_PKfS2_Pfi,(.L_x_35 - _Z11spmv_scalarPKiS0_PKfS2_Pfi)
        .other          _Z11spmv_scalarPKiS0_PKfS2_Pfi,@"STO_CUDA_ENTRY STV_DEFAULT"
_Z11spmv_scalarPKiS0_PKfS2_Pfi:
.text._Z11spmv_scalarPKiS0_PKfS2_Pfi:
[----:B------:R-:W-:Y:S01]  /*0000*/  LDC R1, c[0x0][0x37c] ;  /* 0x0000df00ff017b82 */ /* 0x000fe20000000800 */
[----:B------:R-:W0:Y:S07]  /*0010*/  S2R R3, SR_TID.X ;  /* 0x0000000000037919 */ /* 0x000e2e0000002100 */
[----:B------:R-:W0:Y:S01]  /*0020*/  S2UR UR4, SR_CTAID.X ;  /* 0x00000000000479c3 */ /* 0x000e220000002500 */
[----:B------:R-:W1:Y:S07]  /*0030*/  LDCU UR5, c[0x0][0x3a8] ;  /* 0x00007500ff0577ac */ /* 0x000e6e0008000800 */
[----:B------:R-:W0:Y:S02]  /*0040*/  LDC R0, c[0x0][0x360] ;  /* 0x0000d800ff007b82 */ /* 0x000e240000000800 */
[----:B0-----:R-:W-:-:S05]  /*0050*/  IMAD R0, R0, UR4, R3 ;  /* 0x0000000400007c24 */ /* 0x001fca000f8e0203 */
[----:B-1----:R-:W-:-:S13]  /*0060*/  ISETP.GE.AND P0, PT, R0, UR5, PT ;  /* 0x0000000500007c0c */ /* 0x002fda000bf06270 */
[----:B------:R-:W-:Y:S05]  /*0070*/  @P0 EXIT ;  /* 0x000000000000094d */ /* 0x000fea0003800000 */
[----:B------:R-:W0:Y:S01]  /*0080*/  LDC.64 R2, c[0x0][0x380] ;  /* 0x0000e000ff027b82 */ /* 0x000e220000000a00 */
[----:B------:R-:W1:Y:S01]  /*0090*/  LDCU.64 UR4, c[0x0][0x358] ;  /* 0x00006b00ff0477ac */ /* 0x000e620008000a00 */
[----:B0-----:R-:W-:-:S05]  /*00a0*/  IMAD.WIDE R2, R0, 0x4, R2 ;  /* 0x0000000400027825 */ /* 0x001fca00078e0202 */
[----:B-1----:R-:W2:Y:S04]  /*00b0*/  LDG.E R4, desc[UR4][R2.64] ;  /* 0x0000000402047981 */ /* 0x002ea8000c1e1900 */
[----:B------:R-:W2:Y:S01]  /*00c0*/  LDG.E R8, desc[UR4][R2.64+0x4] ;  /* 0x0000040402087981 */ /* 0x000ea2000c1e1900 */
[----:B------:R-:W-:Y:S01]  /*00d0*/  BSSY.RECONVERGENT B0, `(.L_x_22) ;  /* 0x00000d4000007945 */ /* 0x000fe20003800200 */
[----:B------:R-:W-:Y:S01]  /*00e0*/  HFMA2 R6, -RZ, RZ, 0, 0 ;  /* 0x00000000ff067431 */ /* 0x000fe200000001ff */
[----:B--2---:R-:W-:-:S13]  /*00f0*/  ISETP.GE.AND P0, PT, R4, R8, PT ;  /* 0x000000080400720c */ /* 0x004fda0003f06270 */
[----:B------:R-:W-:Y:S05]  /*0100*/  @P0 BRA `(.L_x_23) ;  /* 0x0000000c00400947 */ /* 0x000fea0003800000 */
[----:B------:R-:W-:Y:S01]  /*0110*/  MOV R3, R4 ;  /* 0x0000000400037202 */ /* 0x000fe20000000f00 */
[----:B------:R-:W-:Y:S01]  /*0120*/  BSSY.RECONVERGENT B1, `(.L_x_24) ;  /* 0x0000068000017945 */ /* 0x000fe20003800200 */
[----:B------:R-:W-:Y:S02]  /*0130*/  MOV R6, RZ ;  /* 0x000000ff00067202 */ /* 0x000fe40000000f00 */
[CC--:B------:R-:W-:Y:S02]  /*0140*/  IADD3 R4, PT, PT, R8.reuse, -R3.reuse, RZ ;  /* 0x8000000308047210 */ /* 0x0c0fe40007ffe0ff */
[----:B------:R-:W-:Y:S02]  /*0150*/  IADD3 R8, PT, PT, -R8, R3, RZ ;  /* 0x0000000308087210 */ /* 0x000fe40007ffe1ff */
[----:B------:R-:W-:Y:S02]  /*0160*/  LOP3.LUT R5, R4, 0xf, RZ, 0xc0, !PT ;  /* 0x0000000f04057812 */ /* 0x000fe400078ec0ff */
[----:B------:R-:W-:-:S02]  /*0170*/  ISETP.GT.U32.AND P1, PT, R8, -0x10, PT ;  /* 0xfffffff00800780c */ /* 0x000fc40003f24070 */
[----:B------:R-:W-:-:S11]  /*0180*/  ISETP.NE.AND P0, PT, R5, RZ, PT ;  /* 0x000000ff0500720c */ /* 0x000fd60003f05270 */
[----:B------:R-:W-:Y:S05]  /*0190*/  @P1 BRA `(.L_x_25) ;  /* 0x0000000400801947 */ /* 0x000fea0003800000 */
        /* <DEDUP_REMOVED lines=9> */
.L_x_26:
        /* <DEDUP_REMOVED lines=8> */
[----:B------:R-:W5:Y:S04]  /*02b0*/  LDG.E R18, desc[UR4][R26.64+-0x1c] ;  /* 0xffffe4041a127981 */ /* 0x000f68000c1e1900 */
[----:B------:R-:W5:Y:S01]  /*02c0*/  LDG.E R29, desc[UR4][R20.64+-0x10] ;  /* 0xfffff004141d7981 */ /* 0x000f62000c1e1900 */
[----:B0-----:R-:W-:-:S06]  /*02d0*/  IMAD.WIDE R10, R11, 0x4, R16 ;  /* 0x000000040b0a7825 */ /* 0x001fcc00078e0210 */
[----:B------:R-:W5:Y:S01]  /*02e0*/  LDG.E R10, desc[UR4][R10.64] ;  /* 0x000000040a0a7981 */ /* 0x000f62000c1e1900 */
[----:B--2---:R-:W-:-:S05]  /*02f0*/  IMAD.WIDE R22, R23, 0x4, R16 ;  /* 0x0000000417167825 */ /* 0x004fca00078e0210 */
[----:B------:R-:W2:Y:S01]  /*0300*/  LDG.E R7, desc[UR4][R22.64] ;  /* 0x0000000416077981 */ /* 0x000ea2000c1e1900 */
[----:B---3--:R-:W-:-:S03]  /*0310*/  IMAD.WIDE R8, R9, 0x4, R16 ;  /* 0x0000000409087825 */ /* 0x008fc600078e0210 */
[----:B------:R-:W3:Y:S01]  /*0320*/  LDG.E R11, desc[UR4][R26.64+-0x18] ;  /* 0xffffe8041a0b7981 */ /* 0x000ee2000c1e1900 */
[----:B----4-:R-:W-:-:S03]  /*0330*/  IMAD.WIDE R24, R25, 0x4, R16 ;  /* 0x0000000419187825 */ /* 0x010fc600078e0210 */
[----:B------:R-:W3:Y:S04]  /*0340*/  LDG.E R8, desc[UR4][R8.64] ;  /* 0x0000000408087981 */ /* 0x000ee8000c1e1900 */
[----:B------:R-:W4:Y:S04]  /*0350*/  LDG.E R23, desc[UR4][R20.64+-0xc] ;  /* 0xfffff40414177981 */ /* 0x000f28000c1e1900 */
[----:B------:R-:W4:Y:S01]  /*0360*/  LDG.E R9, desc[UR4][R20.64+-0x8] ;  /* 0xfffff80414097981 */ /* 0x000f22000c1e1900 */
[----:B-----5:R-:W-:-:S03]  /*0370*/  FFMA R28, R19, R10, R6 ;  /* 0x0000000a131c7223 */ /* 0x020fc60000000006 */
[----:B------:R-:W5:Y:S04]  /*0380*/  LDG.E R6, desc[UR4][R24.64] ;  /* 0x0000000418067981 */ /* 0x000f68000c1e1900 */
[----:B------:R-:W5:Y:S01]  /*0390*/  LDG.E R19, desc[UR4][R26.64+-0x14] ;  /* 0xffffec041a137981 */ /* 0x000f62000c1e1900 */
[----:B--2---:R-:W-:Y:S01]  /*03a0*/  FFMA R22, R18, R7, R28 ;  /* 0x0000000712167223 */ /* 0x004fe2000000001c */
[----:B------:R-:W-:Y:S02]  /*03b0*/  IMAD.WIDE R28, R29, 0x4, R16 ;  /* 0x000000041d1c7825 */ /* 0x000fe400078e0210 */
[----:B------:R-:W2:Y:S04]  /*03c0*/  LDG.E R10, desc[UR4][R20.64+-0x4] ;  /* 0xfffffc04140a7981 */ /* 0x000ea8000c1e1900 */
[----:B------:R-:W2:Y:S04]  /*03d0*/  LDG.E R29, desc[UR4][R28.64] ;  /* 0x000000041c1d7981 */ /* 0x000ea8000c1e1900 */
[----:B------:R-:W2:Y:S04]  /*03e0*/  LDG.E R18, desc[UR4][R26.64+-0x10] ;  /* 0xfffff0041a127981 */ /* 0x000ea8000c1e1900 */
[----:B------:R-:W2:Y:S01]  /*03f0*/  LDG.E R7, desc[UR4][R20.64] ;  /* 0x0000000414077981 */ /* 0x000ea2000c1e1900 */
[----:B---3--:R-:W-:Y:S01]  /*0400*/  FFMA R8, R11, R8, R22 ;  /* 0x000000080b087223 */ /* 0x008fe20000000016 */
[----:B----4-:R-:W-:-:S02]  /*0410*/  IMAD.WIDE R22, R23, 0x4, R16 ;  /* 0x0000000417167825 */ /* 0x010fc400078e0210 */
[----:B------:R-:W3:Y:S04]  /*0420*/  LDG.E R11, desc[UR4][R20.64+0x4] ;  /* 0x00000404140b7981 */ /* 0x000ee8000c1e1900 */
[----:B------:R-:W4:Y:S04]  /*0430*/  LDG.E R23, desc[UR4][R22.64] ;  /* 0x0000000416177981 */ /* 0x000f28000c1e1900 */
[----:B------:R-:W4:Y:S04]  /*0440*/  LDG.E R25, desc[UR4][R26.64+-0xc] ;  /* 0xfffff4041a197981 */ /* 0x000f28000c1e1900 */
[----:B------:R-:W4:Y:S04]  /*0450*/  LDG.E R28, desc[UR4][R26.64+-0x8] ;  /* 0xfffff8041a1c7981 */ /* 0x000f28000c1e1900 */
[----:B------:R-:W4:Y:S04]  /*0460*/  LDG.E R22, desc[UR4][R20.64+0x8] ;  /* 0x0000080414167981 */ /* 0x000f28000c1e1900 */
[----:B------:R-:W4:Y:S01]  /*0470*/  LDG.E R24, desc[UR4][R26.64+0x4] ;  /* 0x000004041a187981 */ /* 0x000f22000c1e1900 */
[----:B-----5:R-:W-:Y:S01]  /*0480*/  FFMA R6, R19, R6, R8 ;  /* 0x0000000613067223 */ /* 0x020fe20000000008 */
[----:B------:R-:W-:-:S05]  /*0490*/  IMAD.WIDE R8, R9, 0x4, R16 ;  /* 0x0000000409087825 */ /* 0x000fca00078e0210 */
[----:B------:R0:W5:Y:S01]  /*04a0*/  LDG.E R19, desc[UR4][R8.64] ;  /* 0x0000000408137981 */ /* 0x000162000c1e1900 */
[----:B--2---:R-:W-:-:S03]  /*04b0*/  FFMA R18, R18, R29, R6 ;  /* 0x0000001d12127223 */ /* 0x004fc60000000006 */
[----:B------:R-:W2:Y:S01]  /*04c0*/  LDG.E R29, desc[UR4][R20.64+0x1c] ;  /* 0x00001c04141d7981 */ /* 0x000ea2000c1e1900 */
[----:B0-----:R-:W-:-:S04]  /*04d0*/  IMAD.WIDE R8, R10, 0x4, R16 ;  /* 0x000000040a087825 */ /* 0x001fc800078e0210 */
[--C-:B------:R-:W-:Y:S02]  /*04e0*/  IMAD.WIDE R6, R7, 0x4, R16.reuse ;  /* 0x0000000407067825 */ /* 0x100fe400078e0210 */
[----:B------:R-:W2:Y:S02]  /*04f0*/  LDG.E R8, desc[UR4][R8.64] ;  /* 0x0000000408087981 */ /* 0x000ea4000c1e1900 */
[----:B---3--:R-:W-:Y:S02]  /*0500*/  IMAD.WIDE R10, R11, 0x4, R16 ;  /* 0x000000040b0a7825 */ /* 0x008fe400078e0210 */
[----:B------:R-:W3:Y:S02]  /*0510*/  LDG.E R6, desc[UR4][R6.64] ;  /* 0x0000000406067981 */ /* 0x000ee4000c1e1900 */
[----:B----4-:R-:W-:Y:S02]  /*0520*/  FFMA R23, R25, R23, R18 ;  /* 0x0000001719177223 */ /* 0x010fe40000000012 */
[----:B------:R-:W4:Y:S04]  /*0530*/  LDG.E R10, desc[UR4][R10.64] ;  /* 0x000000040a0a7981 */ /* 0x000f28000c1e1900 */
[----:B------:R-:W2:Y:S04]  /*0540*/  LDG.E R9, desc[UR4][R26.64+-0x4] ;  /* 0xfffffc041a097981 */ /* 0x000ea8000c1e1900 */
[----:B------:R-:W3:Y:S04]  /*0550*/  LDG.E R7, desc[UR4][R26.64] ;  /* 0x000000041a077981 */ /* 0x000ee8000c1e1900 */
[----:B------:R-:W4:Y:S04]  /*0560*/  LDG.E R18, desc[UR4][R20.64+0xc] ;  /* 0x00000c0414127981 */ /* 0x000f28000c1e1900 */
[----:B------:R-:W4:Y:S04]  /*0570*/  LDG.E R25, desc[UR4][R20.64+0x14] ;  /* 0x0000140414197981 */ /* 0x000f28000c1e1900 */
[----:B------:R-:W4:Y:S01]  /*0580*/  LDG.E R11, desc[UR4][R26.64+0x18] ;  /* 0x000018041a0b7981 */ /* 0x000f22000c1e1900 */
[----:B-----5:R-:W-:-:S03]  /*0590*/  FFMA R28, R28, R19, R23 ;  /* 0x000000131c1c7223 */ /* 0x020fc60000000017 */
[----:B------:R-:W5:Y:S04]  /*05a0*/  LDG.E R23, desc[UR4][R20.64+0x10] ;  /* 0x0000100414177981 */ /* 0x000f68000c1e1900 */
[----:B------:R0:W5:Y:S02]  /*05b0*/  LDG.E R19, desc[UR4][R20.64+0x18] ;  /* 0x0000180414137981 */ /* 0x000164000c1e1900 */
[----:B0-----:R-:W-:-:S04]  /*05c0*/  IMAD.WIDE R20, R22, 0x4, R16 ;  /* 0x0000000416147825 */ /* 0x001fc800078e0210 */
[----:B--2---:R-:W-:Y:S02]  /*05d0*/  FFMA R8, R9, R8, R28 ;  /* 0x0000000809087223 */ /* 0x004fe4000000001c */
[----:B------:R-:W2:Y:S02]  /*05e0*/  LDG.E R9, desc[UR4][R26.64+0x10] ;  /* 0x000010041a097981 */ /* 0x000ea4000c1e1900 */
[----:B---3--:R-:W-:Y:S02]  /*05f0*/  FFMA R7, R7, R6, R8 ;  /* 0x0000000607077223 */ /* 0x008fe40000000008 */
[----:B------:R-:W3:Y:S02]  /*0600*/  LDG.E R8, desc[UR4][R26.64+0xc] ;  /* 0x00000c041a087981 */ /* 0x000ee4000c1e1900 */
[----:B----4-:R-:W-:Y:S02]  /*0610*/  FFMA R6, R24, R10, R7 ;  /* 0x0000000a18067223 */ /* 0x010fe40000000007 */
[----:B------:R-:W4:Y:S04]  /*0620*/  LDG.E R7, desc[UR4][R26.64+0x8] ;  /* 0x000008041a077981 */ /* 0x000f28000c1e1900 */
[----:B------:R-:W2:Y:S04]  /*0630*/  LDG.E R10, desc[UR4][R26.64+0x14] ;  /* 0x000014041a0a7981 */ /* 0x000ea8000c1e1900 */
[----:B------:R-:W2:Y:S01]  /*0640*/  LDG.E R26, desc[UR4][R26.64+0x1c] ;  /* 0x00001c041a1a7981 */ /* 0x000ea2000c1e1900 */
[----:B------:R-:W-:-:S06]  /*0650*/  IMAD.WIDE R24, R25, 0x4, R16 ;  /* 0x0000000419187825 */ /* 0x000fcc00078e0210 */
[----:B------:R-:W2:Y:S04]  /*0660*/  LDG.E R25, desc[UR4][R24.64] ;  /* 0x0000000418197981 */ /* 0x000ea8000c1e1900 */
[----:B------:R0:W4:Y:S02]  /*0670*/  LDG.E R27, desc[UR4][R20.64] ;  /* 0x00000004141b7981 */ /* 0x000124000c1e1900 */
[----:B0-----:R-:W-:-:S06]  /*0680*/  IMAD.WIDE R20, R18, 0x4, R16 ;  /* 0x0000000412147825 */ /* 0x001fcc00078e0210 */
[----:B------:R-:W3:Y:S01]  /*0690*/  LDG.E R21, desc[UR4][R20.64] ;  /* 0x0000000414157981 */ /* 0x000ee2000c1e1900 */
[----:B-----5:R-:W-:-:S04]  /*06a0*/  IMAD.WIDE R22, R23, 0x4, R16 ;  /* 0x0000000417167825 */ /* 0x020fc800078e0210 */
[--C-:B------:R-:W-:Y:S02]  /*06b0*/  IMAD.WIDE R18, R19, 0x4, R16.reuse ;  /* 0x0000000413127825 */ /* 0x100fe400078e0210 */
[----:B------:R-:W2:Y:S02]  /*06c0*/  LDG.E R22, desc[UR4][R22.64] ;  /* 0x0000000416167981 */ /* 0x000ea4000c1e1900 */
[----:B------:R-:W-:Y:S02]  /*06d0*/  IMAD.WIDE R16, R29, 0x4, R16 ;  /* 0x000000041d107825 */ /* 0x000fe400078e0210 */
[----:B------:R-:W5:Y:S04]  /*06e0*/  LDG.E R18, desc[UR4][R18.64] ;  /* 0x0000000412127981 */ /* 0x000f68000c1e1900 */
[----:B------:R-:W5:Y:S01]  /*06f0*/  LDG.E R16, desc[UR4][R16.64] ;  /* 0x0000000410107981 */ /* 0x000f62000c1e1900 */
[----:B------:R-:W-:-:S04]  /*0700*/  IADD3 R2, PT, PT, R2, 0x10, RZ ;  /* 0x0000001002027810 */ /* 0x000fc80007ffe0ff */
[----:B------:R-:W-:Y:S02]  /*0710*/  ISETP.NE.AND P1, PT, R2, RZ, PT ;  /* 0x000000ff0200720c */ /* 0x000fe40003f25270 */
[----:B------:R-:W-:Y:S01]  /*0720*/  IADD3 R3, PT, PT, R3, 0x10, RZ ;  /* 0x0000001003037810 */ /* 0x000fe20007ffe0ff */
[----:B----4-:R-:W-:-:S04]  /*0730*/  FFMA R7, R7, R27, R6 ;  /* 0x0000001b07077223 */ /* 0x010fc80000000006 */
[----:B---3--:R-:W-:-:S04]  /*0740*/  FFMA R8, R8, R21, R7 ;  /* 0x0000001508087223 */ /* 0x008fc80000000007 */
[----:B--2---:R-:W-:-:S04]  /*0750*/  FFMA R9, R9, R22, R8 ;  /* 0x0000001609097223 */ /* 0x004fc80000000008 */
[----:B------:R-:W-:-:S04]  /*0760*/  FFMA R10, R10, R25, R9 ;  /* 0x000000190a0a7223 */ /* 0x000fc80000000009 */
[----:B-----5:R-:W-:-:S04]  /*0770*/  FFMA R11, R11, R18, R10 ;  /* 0x000000120b0b7223 */ /* 0x020fc8000000000a */
[----:B------:R-:W-:Y:S01]  /*0780*/  FFMA R6, R26, R16, R11 ;  /* 0x000000101a067223 */ /* 0x000fe2000000000b */
[----:B------:R-:W-:Y:S06]  /*0790*/  @P1 BRA `(.L_x_26) ;  /* 0xfffffff800a41947 */ /* 0x000fec000383ffff */
.L_x_25:
[----:B------:R-:W-:Y:S05]  /*07a0*/  BSYNC.RECONVERGENT B1 ;  /* 0x0000000000017941 */ /* 0x000fea0003800200 */
.L_x_24:
        /* <DEDUP_REMOVED lines=13> */
[----:B------:R-:W5:Y:S04]  /*0880*/  LDG.E R13, desc[UR4][R20.64+0xc] ;  /* 0x00000c04140d7981 */ /* 0x000f68000c1e1900 */
[----:B------:R-:W5:Y:S04]  /*0890*/  LDG.E R15, desc[UR4][R20.64+0x10] ;  /* 0x00001004140f7981 */ /* 0x000f68000c1e1900 */
[----:B------:R-:W5:Y:S04]  /*08a0*/  LDG.E R17, desc[UR4][R20.64+0x14] ;  /* 0x0000140414117981 */ /* 0x000f68000c1e1900 */
[----:B------:R-:W5:Y:S04]  /*08b0*/  LDG.E R19, desc[UR4][R20.64+0x18] ;  /* 0x0000180414137981 */ /* 0x000f68000c1e1900 */
[----:B------:R4:W5:Y:S01]  /*08c0*/  LDG.E R23, desc[UR4][R20.64+0x1c] ;  /* 0x00001c0414177981 */ /* 0x000962000c1e1900 */
[----:B--2---:R-:W-:-:S05]  /*08d0*/  IMAD.WIDE R8, R3, 0x4, R8 ;  /* 0x0000000403087825 */ /* 0x004fca00078e0208 */
[----:B------:R-:W2:Y:S04]  /*08e0*/  LDG.E R7, desc[UR4][R8.64] ;  /* 0x0000000408077981 */ /* 0x000ea8000c1e1900 */
[----:B------:R-:W2:Y:S01]  /*08f0*/  LDG.E R22, desc[UR4][R8.64+0x8] ;  /* 0x0000080408167981 */ /* 0x000ea2000c1e1900 */
[----:B-1----:R-:W-:-:S04]  /*0900*/  IMAD.WIDE R28, R29, 0x4, R10 ;  /* 0x000000041d1c7825 */ /* 0x002fc800078e020a */
[--C-:B---3--:R-:W-:Y:S01]  /*0910*/  IMAD.WIDE R26, R27, 0x4, R10.reuse ;  /* 0x000000041b1a7825 */ /* 0x108fe200078e020a */
[----:B------:R-:W2:Y:S03]  /*0920*/  LDG.E R5, desc[UR4][R28.64] ;  /* 0x000000041c057981 */ /* 0x000ea6000c1e1900 */
[--C-:B----4-:R-:W-:Y:S01]  /*0930*/  IMAD.WIDE R20, R25, 0x4, R10.reuse ;  /* 0x0000000419147825 */ /* 0x110fe200078e020a */
[----:B------:R-:W3:Y:S04]  /*0940*/  LDG.E R2, desc[UR4][R26.64] ;  /* 0x000000041a027981 */ /* 0x000ee8000c1e1900 */
[----:B------:R-:W3:Y:S01]  /*0950*/  LDG.E R25, desc[UR4][R8.64+0x4] ;  /* 0x0000040408197981 */ /* 0x000ee2000c1e1900 */
[----:B-----5:R-:W-:-:S03]  /*0960*/  IMAD.WIDE R12, R13, 0x4, R10 ;  /* 0x000000040d0c7825 */ /* 0x020fc600078e020a */
[----:B------:R-:W4:Y:S01]  /*0970*/  LDG.E R21, desc[UR4][R20.64] ;  /* 0x0000000414157981 */ /* 0x000f22000c1e1900 */
[----:B------:R-:W-:-:S03]  /*0980*/  IMAD.WIDE R14, R15, 0x4, R10 ;  /* 0x000000040f0e7825 */ /* 0x000fc600078e020a */
[----:B------:R-:W5:Y:S01]  /*0990*/  LDG.E R13, desc[UR4][R12.64] ;  /* 0x000000040c0d7981 */ /* 0x000f62000c1e1900 */
[----:B------:R-:W-:-:S03]  /*09a0*/  IMAD.WIDE R16, R17, 0x4, R10 ;  /* 0x0000000411107825 */ /* 0x000fc600078e020a */
[----:B------:R-:W5:Y:S01]  /*09b0*/  LDG.E R28, desc[UR4][R8.64+0xc] ;  /* 0x00000c04081c7981 */ /* 0x000f62000c1e1900 */
[----:B------:R-:W-:-:S03]  /*09c0*/  IMAD.WIDE R18, R19, 0x4, R10 ;  /* 0x0000000413127825 */ /* 0x000fc600078e020a */
[----:B------:R-:W5:Y:S04]  /*09d0*/  LDG.E R14, desc[UR4][R14.64] ;  /* 0x000000040e0e7981 */ /* 0x000f68000c1e1900 */
[----:B------:R-:W5:Y:S01]  /*09e0*/  LDG.E R29, desc[UR4][R8.64+0x10] ;  /* 0x00001004081d7981 */ /* 0x000f62000c1e1900 */
[----:B------:R-:W-:-:S03]  /*09f0*/  IMAD.WIDE R10, R23, 0x4, R10 ;  /* 0x00000004170a7825 */ /* 0x000fc600078e020a */
[----:B------:R-:W5:Y:S04]  /*0a00*/  LDG.E R17, desc[UR4][R16.64] ;  /* 0x0000000410117981 */ /* 0x000f68000c1e1900 */
[----:B------:R-:W5:Y:S04]  /*0a10*/  LDG.E R26, desc[UR4][R8.64+0x14] ;  /* 0x00001404081a7981 */ /* 0x000f68000c1e1900 */
[----:B------:R-:W5:Y:S04]  /*0a20*/  LDG.E R18, desc[UR4][R18.64] ;  /* 0x0000000412127981 */ /* 0x000f68000c1e1900 */
[----:B------:R-:W5:Y:S04]  /*0a30*/  LDG.E R23, desc[UR4][R8.64+0x18] ;  /* 0x0000180408177981 */ /* 0x000f68000c1e1900 */
        /* <DEDUP_REMOVED lines=11> */
.L_x_28:
[----:B------:R-:W-:Y:S05]  /*0af0*/  BSYNC.RECONVERGENT B1 ;  /* 0x0000000000017941 */ /* 0x000fea0003800200 */
.L_x_27:
        /* <DEDUP_REMOVED lines=25> */
[----:B------:R-:W3:Y:S04]  /*0c90*/  LDG.E R7, desc[UR4][R10.64+0x8] ;  /* 0x000008040a077981 */ /* 0x000ee8000c1e1900 */
[----:B------:R-:W4:Y:S01]  /*0ca0*/  LDG.E R8, desc[UR4][R8.64] ;  /* 0x0000000408087981 */ /* 0x000f22000c1e1900 */
[----:B------:R-:W-:Y:S01]  /*0cb0*/  IADD3 R3, PT, PT, R3, 0x4, RZ ;  /* 0x0000000403037810 */ /* 0x000fe20007ffe0ff */
[----:B-----5:R-:W-:-:S04]  /*0cc0*/  FFMA R5, R5, R14, R6 ;  /* 0x0000000e05057223 */ /* 0x020fc80000000006 */
[----:B--2---:R-:W-:-:S04]  /*0cd0*/  FFMA R2, R2, R16, R5 ;  /* 0x0000001002027223 */ /* 0x004fc80000000005 */
[----:B---3--:R-:W-:-:S04]  /*0ce0*/  FFMA R2, R7, R18, R2 ;  /* 0x0000001207027223 */ /* 0x008fc80000000002 */
[----:B----4-:R-:W-:-:S07]  /*0cf0*/  FFMA R6, R13, R8, R2 ;  /* 0x000000080d067223 */ /* 0x010fce0000000002 */
.L_x_30:
[----:B------:R-:W-:Y:S05]  /*0d00*/  BSYNC.RECONVERGENT B1 ;  /* 0x0000000000017941 */ /* 0x000fea0003800200 */
.L_x_29:
[----:B------:R-:W-:Y:S05]  /*0d10*/  @!P1 BRA `(.L_x_23) ;  /* 0x00000000003c9947 */ /* 0x000fea0003800000 */
[----:B------:R-:W0:Y:S01]  /*0d20*/  LDC.64 R12, c[0x0][0x388] ;  /* 0x0000e200ff0c7b82 */ /* 0x000e220000000a00 */
[----:B------:R-:W-:-:S07]  /*0d30*/  IADD3 R2, PT, PT, -R4, RZ, RZ ;  /* 0x000000ff04027210 */ /* 0x000fce0007ffe1ff */
[----:B------:R-:W1:Y:S08]  /*0d40*/  LDC.64 R14, c[0x0][0x390] ;  /* 0x0000e400ff0e7b82 */ /* 0x000e700000000a00 */
[----:B------:R-:W2:Y:S02]  /*0d50*/  LDC.64 R16, c[0x0][0x398] ;  /* 0x0000e600ff107b82 */ /* 0x000ea40000000a00 */
.L_x_31:
        /* <DEDUP_REMOVED lines=11> */
.L_x_23:
[----:B------:R-:W-:Y:S05]  /*0e10*/  BSYNC.RECONVERGENT B0 ;  /* 0x0000000000007941 */ /* 0x000fea0003800200 */
.L_x_22:
[----:B------:R-:W0:Y:S02]  /*0e20*/  LDC.64 R2, c[0x0][0x3a0] ;  /* 0x0000e800ff027b82 */ /* 0x000e240000000a00 */
[----:B0-----:R-:W-:-:S05]  /*0e30*/  IMAD.WIDE R2, R0, 0x4, R2 ;  /* 0x0000000400027825 */ /* 0x001fca00078e0202 */
[----:B------:R-:W-:Y:S01]  /*0e40*/  STG.E desc[UR4][R2.64], R6 ;  /* 0x0000000602007986 */ /* 0x000fe2000c101904 */
[----:B------:R-:W-:Y:S05]  /*0e50*/  EXIT ;  /* 0x000000000000794d */ /* 0x000fea0003800000 */
.L_x_32:
        /* <DEDUP_REMOVED lines=10> */
.L_x_35:


//--------------------- .nv.shared.reserved.0     --------------------------
	.section	.nv.shared.reserved.0,"aw",@nobits
	.weak		__nv_reservedSMEM_offset_0_alias
	.size		__nv_reservedSMEM_offset_0_alias, 0, 64
	.other		__nv_reservedSMEM_offset_0_alias,@"STO_CUDA_RESERVED_SHARED STV_DEFAULT"
__nv_reservedSMEM_offset_0_alias:
	.zero		0
	.zero		64


//--------------------- .nv.shared._Z16spmv_vector_smemPKiS0_PKfS2_Pfi --------------------------
	.section	.nv.shared._Z16spmv_vector_smemPKiS0_PKfS2_Pfi,"aw",@nobits
	.sectionflags	@""
	.align	4
.nv.shared._Z16spmv_vector_smemPKiS0_PKfS2_Pfi:
	.zero		1536


//--------------------- .nv.constant0._Z17spmv_warp_shufflePKiS0_PKfS2_Pfi --------------------------
	.section	.nv.constant0._Z17spmv_warp_shufflePKiS0_PKfS2_Pfi,"a",@progbits
	.sectionflags	@""
	.align	4
.nv.constant0._Z17spmv_warp_shufflePKiS0_PKfS2_Pfi:
	.zero		940


//--------------------- .nv.constant0._Z16spmv_vector_smemPKiS0_PKfS2_Pfi --------------------------
	.section	.nv.constant0._Z16spmv_vector_smemPKiS0_PKfS2_Pfi,"a",@progbits
	.sectionflags	@""
	.align	4
.nv.constant0._Z16spmv_vector_smemPKiS0_PKfS2_Pfi:
	.zero		940


//--------------------- .nv.constant0._Z11spmv_scalarPKiS0_PKfS2_Pfi --------------------------
	.section	.nv.constant0._Z11spmv_scalarPKiS0_PKfS2_Pfi,"a",@progbits
	.sectionflags	@""
	.align	4
.nv.constant0._Z11spmv_scalarPKiS0_PKfS2_Pfi:
	.zero		940


//--------------------- SYMBOLS --------------------------

	.type		.nv.reservedSmem.offset0,@object
	.size		.nv.reservedSmem.offset0,0x4
	.type		.nv.reservedSmem.cap,@object
	.size		.nv.reservedSmem.cap,0x4
